//
// Generated by NVIDIA NVVM Compiler
//
// Compiler Build ID: CL-36424714
// Cuda compilation tools, release 13.0, V13.0.88
// Based on NVVM 20.0.0
//

.version 9.0
.target sm_100
.address_size 64

	// .globl	_Z10mysgemm_v5ILi256ELi128ELi128ELi8ELi8ELi8EEviiifPfS0_fS0_
// _ZZ10mysgemm_v5ILi256ELi128ELi128ELi8ELi8ELi8EEviiifPfS0_fS0_E2As has been demoted
// _ZZ10mysgemm_v5ILi256ELi128ELi128ELi8ELi8ELi8EEviiifPfS0_fS0_E2Bs has been demoted

.visible .entry _Z10mysgemm_v5ILi256ELi128ELi128ELi8ELi8ELi8EEviiifPfS0_fS0_(
	.param .u32 _Z10mysgemm_v5ILi256ELi128ELi128ELi8ELi8ELi8EEviiifPfS0_fS0__param_0,
	.param .u32 _Z10mysgemm_v5ILi256ELi128ELi128ELi8ELi8ELi8EEviiifPfS0_fS0__param_1,
	.param .u32 _Z10mysgemm_v5ILi256ELi128ELi128ELi8ELi8ELi8EEviiifPfS0_fS0__param_2,
	.param .f32 _Z10mysgemm_v5ILi256ELi128ELi128ELi8ELi8ELi8EEviiifPfS0_fS0__param_3,
	.param .u64 .ptr .align 1 _Z10mysgemm_v5ILi256ELi128ELi128ELi8ELi8ELi8EEviiifPfS0_fS0__param_4,
	.param .u64 .ptr .align 1 _Z10mysgemm_v5ILi256ELi128ELi128ELi8ELi8ELi8EEviiifPfS0_fS0__param_5,
	.param .f32 _Z10mysgemm_v5ILi256ELi128ELi128ELi8ELi8ELi8EEviiifPfS0_fS0__param_6,
	.param .u64 .ptr .align 1 _Z10mysgemm_v5ILi256ELi128ELi128ELi8ELi8ELi8EEviiifPfS0_fS0__param_7
)
.maxntid 256
{
	.reg .pred 	%p<5>;
	.reg .b32 	%r<114>;
	.reg .b32 	%f<1224>;
	.reg .b64 	%rd<92>;
	// demoted variable
	.shared .align 4 .b8 _ZZ10mysgemm_v5ILi256ELi128ELi128ELi8ELi8ELi8EEviiifPfS0_fS0_E2As[8192];
	// demoted variable
	.shared .align 4 .b8 _ZZ10mysgemm_v5ILi256ELi128ELi128ELi8ELi8ELi8EEviiifPfS0_fS0_E2Bs[8192];
	ld.param.u32 	%r10, [_Z10mysgemm_v5ILi256ELi128ELi128ELi8ELi8ELi8EEviiifPfS0_fS0__param_1];
	ld.param.u32 	%r11, [_Z10mysgemm_v5ILi256ELi128ELi128ELi8ELi8ELi8EEviiifPfS0_fS0__param_2];
	ld.param.u64 	%rd10, [_Z10mysgemm_v5ILi256ELi128ELi128ELi8ELi8ELi8EEviiifPfS0_fS0__param_4];
	ld.param.u64 	%rd11, [_Z10mysgemm_v5ILi256ELi128ELi128ELi8ELi8ELi8EEviiifPfS0_fS0__param_5];
	cvta.to.global.u64 	%rd12, %rd10;
	cvta.to.global.u64 	%rd13, %rd11;
	mov.u32 	%r12, %ctaid.x;
	shl.b32 	%r13, %r12, 7;
	mov.u32 	%r14, %ctaid.y;
	mov.u32 	%r15, %tid.x;
	shl.b32 	%r1, %r15, 3;
	mov.u32 	%r16, %tid.y;
	shl.b32 	%r2, %r16, 3;
	mul.lo.s32 	%r17, %r14, %r11;
	shl.b32 	%r18, %r17, 7;
	mul.wide.s32 	%rd14, %r18, 4;
	add.s64 	%rd91, %rd12, %rd14;
	mul.wide.s32 	%rd15, %r13, 4;
	add.s64 	%rd90, %rd13, %rd15;
	mov.u32 	%r19, %ntid.x;
	mad.lo.s32 	%r20, %r16, %r19, %r15;
	shl.b32 	%r21, %r20, 2;
	and.b32  	%r22, %r21, 4;
	shr.u32 	%r23, %r20, 1;
	and.b32  	%r24, %r21, 124;
	shr.u32 	%r25, %r20, 5;
	mad.lo.s32 	%r3, %r11, %r23, %r22;
	mul.wide.s32 	%rd16, %r3, 4;
	add.s64 	%rd17, %rd91, %rd16;
	ld.global.v4.f32 	{%f1143, %f1142, %f1141, %f1140}, [%rd17];
	shl.b32 	%r26, %r20, 9;
	and.b32  	%r27, %r26, 512;
	add.s32 	%r28, %r27, %r23;
	shl.b32 	%r29, %r28, 2;
	mov.u32 	%r30, _ZZ10mysgemm_v5ILi256ELi128ELi128ELi8ELi8ELi8EEviiifPfS0_fS0_E2As;
	add.s32 	%r31, %r30, %r29;
	st.shared.f32 	[%r31], %f1143;
	st.shared.f32 	[%r31+512], %f1142;
	st.shared.f32 	[%r31+1024], %f1141;
	st.shared.f32 	[%r31+1536], %f1140;
	shl.b32 	%r32, %r20, 4;
	and.b32  	%r33, %r32, 496;
	shl.b32 	%r34, %r25, 9;
	or.b32  	%r35, %r34, %r33;
	mov.u32 	%r36, _ZZ10mysgemm_v5ILi256ELi128ELi128ELi8ELi8ELi8EEviiifPfS0_fS0_E2Bs;
	add.s32 	%r37, %r36, %r35;
	mad.lo.s32 	%r4, %r25, %r10, %r24;
	mul.wide.s32 	%rd18, %r4, 4;
	add.s64 	%rd19, %rd90, %rd18;
	ld.global.v4.f32 	{%f384, %f385, %f386, %f387}, [%rd19];
	st.shared.v4.f32 	[%r37], {%f384, %f385, %f386, %f387};
	bar.sync 	0;
	setp.lt.s32 	%p1, %r11, 1;
	mov.f32 	%f1160, 0f00000000;
	mov.f32 	%f1161, %f1160;
	mov.f32 	%f1162, %f1160;
	mov.f32 	%f1163, %f1160;
	mov.f32 	%f1164, %f1160;
	mov.f32 	%f1165, %f1160;
	mov.f32 	%f1166, %f1160;
	mov.f32 	%f1167, %f1160;
	mov.f32 	%f1168, %f1160;
	mov.f32 	%f1169, %f1160;
	mov.f32 	%f1170, %f1160;
	mov.f32 	%f1171, %f1160;
	mov.f32 	%f1172, %f1160;
	mov.f32 	%f1173, %f1160;
	mov.f32 	%f1174, %f1160;
	mov.f32 	%f1175, %f1160;
	mov.f32 	%f1176, %f1160;
	mov.f32 	%f1177, %f1160;
	mov.f32 	%f1178, %f1160;
	mov.f32 	%f1179, %f1160;
	mov.f32 	%f1180, %f1160;
	mov.f32 	%f1181, %f1160;
	mov.f32 	%f1182, %f1160;
	mov.f32 	%f1183, %f1160;
	mov.f32 	%f1184, %f1160;
	mov.f32 	%f1185, %f1160;
	mov.f32 	%f1186, %f1160;
	mov.f32 	%f1187, %f1160;
	mov.f32 	%f1188, %f1160;
	mov.f32 	%f1189, %f1160;
	mov.f32 	%f1190, %f1160;
	mov.f32 	%f1191, %f1160;
	mov.f32 	%f1192, %f1160;
	mov.f32 	%f1193, %f1160;
	mov.f32 	%f1194, %f1160;
	mov.f32 	%f1195, %f1160;
	mov.f32 	%f1196, %f1160;
	mov.f32 	%f1197, %f1160;
	mov.f32 	%f1198, %f1160;
	mov.f32 	%f1199, %f1160;
	mov.f32 	%f1200, %f1160;
	mov.f32 	%f1201, %f1160;
	mov.f32 	%f1202, %f1160;
	mov.f32 	%f1203, %f1160;
	mov.f32 	%f1204, %f1160;
	mov.f32 	%f1205, %f1160;
	mov.f32 	%f1206, %f1160;
	mov.f32 	%f1207, %f1160;
	mov.f32 	%f1208, %f1160;
	mov.f32 	%f1209, %f1160;
	mov.f32 	%f1210, %f1160;
	mov.f32 	%f1211, %f1160;
	mov.f32 	%f1212, %f1160;
	mov.f32 	%f1213, %f1160;
	mov.f32 	%f1214, %f1160;
	mov.f32 	%f1215, %f1160;
	mov.f32 	%f1216, %f1160;
	mov.f32 	%f1217, %f1160;
	mov.f32 	%f1218, %f1160;
	mov.f32 	%f1219, %f1160;
	mov.f32 	%f1220, %f1160;
	mov.f32 	%f1221, %f1160;
	mov.f32 	%f1222, %f1160;
	mov.f32 	%f1223, %f1160;
	@%p1 bra 	$L__BB0_7;
	shl.b32 	%r40, %r1, 2;
	add.s32 	%r42, %r36, %r40;
	ld.shared.v4.f32 	{%f1125, %f1124, %f1123, %f1122}, [%r42+16];
	ld.shared.v4.f32 	{%f1129, %f1128, %f1127, %f1126}, [%r42];
	shl.b32 	%r43, %r2, 2;
	add.s32 	%r45, %r30, %r43;
	ld.shared.v4.f32 	{%f1117, %f1116, %f1115, %f1114}, [%r45+16];
	ld.shared.v4.f32 	{%f1121, %f1120, %f1119, %f1118}, [%r45];
	mov.b32 	%r112, 0;
	mov.b32 	%r113, 1;
	mov.f32 	%f1160, 0f00000000;
	mul.wide.u32 	%rd21, %r3, 4;
$L__BB0_2:
	ld.param.u32 	%r108, [_Z10mysgemm_v5ILi256ELi128ELi128ELi8ELi8ELi8EEviiifPfS0_fS0__param_2];
	add.s32 	%r112, %r112, 8;
	setp.ge.s32 	%p2, %r112, %r108;
	@%p2 bra 	$L__BB0_4;
	ld.param.u32 	%r106, [_Z10mysgemm_v5ILi256ELi128ELi128ELi8ELi8ELi8EEviiifPfS0_fS0__param_1];
	shl.b32 	%r46, %r106, 3;
	add.s64 	%rd5, %rd91, 32;
	mul.wide.s32 	%rd20, %r46, 4;
	add.s64 	%rd90, %rd90, %rd20;
	add.s64 	%rd22, %rd91, %rd21;
	ld.global.v4.f32 	{%f1143, %f1142, %f1141, %f1140}, [%rd22+32];
	add.s64 	%rd24, %rd90, %rd18;
	ld.global.v4.f32 	{%f1137, %f1139, %f1136, %f1138}, [%rd24];
	mov.u64 	%rd91, %rd5;
$L__BB0_4:
	ld.param.u32 	%r109, [_Z10mysgemm_v5ILi256ELi128ELi128ELi8ELi8ELi8EEviiifPfS0_fS0__param_2];
	setp.ge.s32 	%p3, %r112, %r109;
	shl.b32 	%r47, %r113, 12;
	xor.b32  	%r48, %r47, 4096;
	mov.u32 	%r49, _ZZ10mysgemm_v5ILi256ELi128ELi128ELi8ELi8ELi8EEviiifPfS0_fS0_E2As;
	add.s32 	%r50, %r49, %r48;
	mov.u32 	%r51, _ZZ10mysgemm_v5ILi256ELi128ELi128ELi8ELi8ELi8EEviiifPfS0_fS0_E2Bs;
	add.s32 	%r52, %r51, %r48;
	mov.u32 	%r53, %tid.y;
	shl.b32 	%r54, %r53, 5;
	add.s32 	%r55, %r50, %r54;
	ld.shared.v4.f32 	{%f390, %f391, %f392, %f393}, [%r55+512];
	ld.shared.v4.f32 	{%f394, %f395, %f396, %f397}, [%r55+528];
	mov.u32 	%r56, %tid.x;
	shl.b32 	%r57, %r56, 5;
	add.s32 	%r58, %r52, %r57;
	ld.shared.v4.f32 	{%f398, %f399, %f400, %f401}, [%r58+512];
	ld.shared.v4.f32 	{%f402, %f403, %f404, %f405}, [%r58+528];
	fma.rn.f32 	%f406, %f1121, %f1129, %f1223;
	fma.rn.f32 	%f407, %f1121, %f1128, %f1222;
	fma.rn.f32 	%f408, %f1121, %f1127, %f1221;
	fma.rn.f32 	%f409, %f1121, %f1126, %f1220;
	fma.rn.f32 	%f410, %f1121, %f1125, %f1219;
	fma.rn.f32 	%f411, %f1121, %f1124, %f1218;
	fma.rn.f32 	%f412, %f1121, %f1123, %f1217;
	fma.rn.f32 	%f413, %f1121, %f1122, %f1216;
	fma.rn.f32 	%f414, %f1120, %f1129, %f1215;
	fma.rn.f32 	%f415, %f1120, %f1128, %f1214;
	fma.rn.f32 	%f416, %f1120, %f1127, %f1213;
	fma.rn.f32 	%f417, %f1120, %f1126, %f1212;
	fma.rn.f32 	%f418, %f1120, %f1125, %f1211;
	fma.rn.f32 	%f419, %f1120, %f1124, %f1210;
	fma.rn.f32 	%f420, %f1120, %f1123, %f1209;
	fma.rn.f32 	%f421, %f1120, %f1122, %f1208;
	fma.rn.f32 	%f422, %f1119, %f1129, %f1207;
	fma.rn.f32 	%f423, %f1119, %f1128, %f1206;
	fma.rn.f32 	%f424, %f1119, %f1127, %f1205;
	fma.rn.f32 	%f425, %f1119, %f1126, %f1204;
	fma.rn.f32 	%f426, %f1119, %f1125, %f1203;
	fma.rn.f32 	%f427, %f1119, %f1124, %f1202;
	fma.rn.f32 	%f428, %f1119, %f1123, %f1201;
	fma.rn.f32 	%f429, %f1119, %f1122, %f1200;
	fma.rn.f32 	%f430, %f1118, %f1129, %f1199;
	fma.rn.f32 	%f431, %f1118, %f1128, %f1198;
	fma.rn.f32 	%f432, %f1118, %f1127, %f1197;
	fma.rn.f32 	%f433, %f1118, %f1126, %f1196;
	fma.rn.f32 	%f434, %f1118, %f1125, %f1195;
	fma.rn.f32 	%f435, %f1118, %f1124, %f1194;
	fma.rn.f32 	%f436, %f1118, %f1123, %f1193;
	fma.rn.f32 	%f437, %f1118, %f1122, %f1192;
	fma.rn.f32 	%f438, %f1117, %f1129, %f1191;
	fma.rn.f32 	%f439, %f1117, %f1128, %f1190;
	fma.rn.f32 	%f440, %f1117, %f1127, %f1189;
	fma.rn.f32 	%f441, %f1117, %f1126, %f1188;
	fma.rn.f32 	%f442, %f1117, %f1125, %f1187;
	fma.rn.f32 	%f443, %f1117, %f1124, %f1186;
	fma.rn.f32 	%f444, %f1117, %f1123, %f1185;
	fma.rn.f32 	%f445, %f1117, %f1122, %f1184;
	fma.rn.f32 	%f446, %f1116, %f1129, %f1183;
	fma.rn.f32 	%f447, %f1116, %f1128, %f1182;
	fma.rn.f32 	%f448, %f1116, %f1127, %f1181;
	fma.rn.f32 	%f449, %f1116, %f1126, %f1180;
	fma.rn.f32 	%f450, %f1116, %f1125, %f1179;
	fma.rn.f32 	%f451, %f1116, %f1124, %f1178;
	fma.rn.f32 	%f452, %f1116, %f1123, %f1177;
	fma.rn.f32 	%f453, %f1116, %f1122, %f1176;
	fma.rn.f32 	%f454, %f1115, %f1129, %f1175;
	fma.rn.f32 	%f455, %f1115, %f1128, %f1174;
	fma.rn.f32 	%f456, %f1115, %f1127, %f1173;
	fma.rn.f32 	%f457, %f1115, %f1126, %f1172;
	fma.rn.f32 	%f458, %f1115, %f1125, %f1171;
	fma.rn.f32 	%f459, %f1115, %f1124, %f1170;
	fma.rn.f32 	%f460, %f1115, %f1123, %f1169;
	fma.rn.f32 	%f461, %f1115, %f1122, %f1168;
	fma.rn.f32 	%f462, %f1114, %f1129, %f1167;
	fma.rn.f32 	%f463, %f1114, %f1128, %f1166;
	fma.rn.f32 	%f464, %f1114, %f1127, %f1165;
	fma.rn.f32 	%f465, %f1114, %f1126, %f1164;
	fma.rn.f32 	%f466, %f1114, %f1125, %f1163;
	fma.rn.f32 	%f467, %f1114, %f1124, %f1162;
	fma.rn.f32 	%f468, %f1114, %f1123, %f1161;
	fma.rn.f32 	%f469, %f1114, %f1122, %f1160;
	ld.shared.v4.f32 	{%f470, %f471, %f472, %f473}, [%r55+1024];
	ld.shared.v4.f32 	{%f474, %f475, %f476, %f477}, [%r55+1040];
	ld.shared.v4.f32 	{%f478, %f479, %f480, %f481}, [%r58+1024];
	ld.shared.v4.f32 	{%f482, %f483, %f484, %f485}, [%r58+1040];
	fma.rn.f32 	%f486, %f390, %f398, %f406;
	fma.rn.f32 	%f487, %f390, %f399, %f407;
	fma.rn.f32 	%f488, %f390, %f400, %f408;
	fma.rn.f32 	%f489, %f390, %f401, %f409;
	fma.rn.f32 	%f490, %f390, %f402, %f410;
	fma.rn.f32 	%f491, %f390, %f403, %f411;
	fma.rn.f32 	%f492, %f390, %f404, %f412;
	fma.rn.f32 	%f493, %f390, %f405, %f413;
	fma.rn.f32 	%f494, %f391, %f398, %f414;
	fma.rn.f32 	%f495, %f391, %f399, %f415;
	fma.rn.f32 	%f496, %f391, %f400, %f416;
	fma.rn.f32 	%f497, %f391, %f401, %f417;
	fma.rn.f32 	%f498, %f391, %f402, %f418;
	fma.rn.f32 	%f499, %f391, %f403, %f419;
	fma.rn.f32 	%f500, %f391, %f404, %f420;
	fma.rn.f32 	%f501, %f391, %f405, %f421;
	fma.rn.f32 	%f502, %f392, %f398, %f422;
	fma.rn.f32 	%f503, %f392, %f399, %f423;
	fma.rn.f32 	%f504, %f392, %f400, %f424;
	fma.rn.f32 	%f505, %f392, %f401, %f425;
	fma.rn.f32 	%f506, %f392, %f402, %f426;
	fma.rn.f32 	%f507, %f392, %f403, %f427;
	fma.rn.f32 	%f508, %f392, %f404, %f428;
	fma.rn.f32 	%f509, %f392, %f405, %f429;
	fma.rn.f32 	%f510, %f393, %f398, %f430;
	fma.rn.f32 	%f511, %f393, %f399, %f431;
	fma.rn.f32 	%f512, %f393, %f400, %f432;
	fma.rn.f32 	%f513, %f393, %f401, %f433;
	fma.rn.f32 	%f514, %f393, %f402, %f434;
	fma.rn.f32 	%f515, %f393, %f403, %f435;
	fma.rn.f32 	%f516, %f393, %f404, %f436;
	fma.rn.f32 	%f517, %f393, %f405, %f437;
	fma.rn.f32 	%f518, %f394, %f398, %f438;
	fma.rn.f32 	%f519, %f394, %f399, %f439;
	fma.rn.f32 	%f520, %f394, %f400, %f440;
	fma.rn.f32 	%f521, %f394, %f401, %f441;
	fma.rn.f32 	%f522, %f394, %f402, %f442;
	fma.rn.f32 	%f523, %f394, %f403, %f443;
	fma.rn.f32 	%f524, %f394, %f404, %f444;
	fma.rn.f32 	%f525, %f394, %f405, %f445;
	fma.rn.f32 	%f526, %f395, %f398, %f446;
	fma.rn.f32 	%f527, %f395, %f399, %f447;
	fma.rn.f32 	%f528, %f395, %f400, %f448;
	fma.rn.f32 	%f529, %f395, %f401, %f449;
	fma.rn.f32 	%f530, %f395, %f402, %f450;
	fma.rn.f32 	%f531, %f395, %f403, %f451;
	fma.rn.f32 	%f532, %f395, %f404, %f452;
	fma.rn.f32 	%f533, %f395, %f405, %f453;
	fma.rn.f32 	%f534, %f396, %f398, %f454;
	fma.rn.f32 	%f535, %f396, %f399, %f455;
	fma.rn.f32 	%f536, %f396, %f400, %f456;
	fma.rn.f32 	%f537, %f396, %f401, %f457;
	fma.rn.f32 	%f538, %f396, %f402, %f458;
	fma.rn.f32 	%f539, %f396, %f403, %f459;
	fma.rn.f32 	%f540, %f396, %f404, %f460;
	fma.rn.f32 	%f541, %f396, %f405, %f461;
	fma.rn.f32 	%f542, %f397, %f398, %f462;
	fma.rn.f32 	%f543, %f397, %f399, %f463;
	fma.rn.f32 	%f544, %f397, %f400, %f464;
	fma.rn.f32 	%f545, %f397, %f401, %f465;
	fma.rn.f32 	%f546, %f397, %f402, %f466;
	fma.rn.f32 	%f547, %f397, %f403, %f467;
	fma.rn.f32 	%f548, %f397, %f404, %f468;
	fma.rn.f32 	%f549, %f397, %f405, %f469;
	ld.shared.v4.f32 	{%f550, %f551, %f552, %f553}, [%r55+1536];
	ld.shared.v4.f32 	{%f554, %f555, %f556, %f557}, [%r55+1552];
	ld.shared.v4.f32 	{%f558, %f559, %f560, %f561}, [%r58+1536];
	ld.shared.v4.f32 	{%f562, %f563, %f564, %f565}, [%r58+1552];
	fma.rn.f32 	%f566, %f470, %f478, %f486;
	fma.rn.f32 	%f567, %f470, %f479, %f487;
	fma.rn.f32 	%f568, %f470, %f480, %f488;
	fma.rn.f32 	%f569, %f470, %f481, %f489;
	fma.rn.f32 	%f570, %f470, %f482, %f490;
	fma.rn.f32 	%f571, %f470, %f483, %f491;
	fma.rn.f32 	%f572, %f470, %f484, %f492;
	fma.rn.f32 	%f573, %f470, %f485, %f493;
	fma.rn.f32 	%f574, %f471, %f478, %f494;
	fma.rn.f32 	%f575, %f471, %f479, %f495;
	fma.rn.f32 	%f576, %f471, %f480, %f496;
	fma.rn.f32 	%f577, %f471, %f481, %f497;
	fma.rn.f32 	%f578, %f471, %f482, %f498;
	fma.rn.f32 	%f579, %f471, %f483, %f499;
	fma.rn.f32 	%f580, %f471, %f484, %f500;
	fma.rn.f32 	%f581, %f471, %f485, %f501;
	fma.rn.f32 	%f582, %f472, %f478, %f502;
	fma.rn.f32 	%f583, %f472, %f479, %f503;
	fma.rn.f32 	%f584, %f472, %f480, %f504;
	fma.rn.f32 	%f585, %f472, %f481, %f505;
	fma.rn.f32 	%f586, %f472, %f482, %f506;
	fma.rn.f32 	%f587, %f472, %f483, %f507;
	fma.rn.f32 	%f588, %f472, %f484, %f508;
	fma.rn.f32 	%f589, %f472, %f485, %f509;
	fma.rn.f32 	%f590, %f473, %f478, %f510;
	fma.rn.f32 	%f591, %f473, %f479, %f511;
	fma.rn.f32 	%f592, %f473, %f480, %f512;
	fma.rn.f32 	%f593, %f473, %f481, %f513;
	fma.rn.f32 	%f594, %f473, %f482, %f514;
	fma.rn.f32 	%f595, %f473, %f483, %f515;
	fma.rn.f32 	%f596, %f473, %f484, %f516;
	fma.rn.f32 	%f597, %f473, %f485, %f517;
	fma.rn.f32 	%f598, %f474, %f478, %f518;
	fma.rn.f32 	%f599, %f474, %f479, %f519;
	fma.rn.f32 	%f600, %f474, %f480, %f520;
	fma.rn.f32 	%f601, %f474, %f481, %f521;
	fma.rn.f32 	%f602, %f474, %f482, %f522;
	fma.rn.f32 	%f603, %f474, %f483, %f523;
	fma.rn.f32 	%f604, %f474, %f484, %f524;
	fma.rn.f32 	%f605, %f474, %f485, %f525;
	fma.rn.f32 	%f606, %f475, %f478, %f526;
	fma.rn.f32 	%f607, %f475, %f479, %f527;
	fma.rn.f32 	%f608, %f475, %f480, %f528;
	fma.rn.f32 	%f609, %f475, %f481, %f529;
	fma.rn.f32 	%f610, %f475, %f482, %f530;
	fma.rn.f32 	%f611, %f475, %f483, %f531;
	fma.rn.f32 	%f612, %f475, %f484, %f532;
	fma.rn.f32 	%f613, %f475, %f485, %f533;
	fma.rn.f32 	%f614, %f476, %f478, %f534;
	fma.rn.f32 	%f615, %f476, %f479, %f535;
	fma.rn.f32 	%f616, %f476, %f480, %f536;
	fma.rn.f32 	%f617, %f476, %f481, %f537;
	fma.rn.f32 	%f618, %f476, %f482, %f538;
	fma.rn.f32 	%f619, %f476, %f483, %f539;
	fma.rn.f32 	%f620, %f476, %f484, %f540;
	fma.rn.f32 	%f621, %f476, %f485, %f541;
	fma.rn.f32 	%f622, %f477, %f478, %f542;
	fma.rn.f32 	%f623, %f477, %f479, %f543;
	fma.rn.f32 	%f624, %f477, %f480, %f544;
	fma.rn.f32 	%f625, %f477, %f481, %f545;
	fma.rn.f32 	%f626, %f477, %f482, %f546;
	fma.rn.f32 	%f627, %f477, %f483, %f547;
	fma.rn.f32 	%f628, %f477, %f484, %f548;
	fma.rn.f32 	%f629, %f477, %f485, %f549;
	ld.shared.v4.f32 	{%f630, %f631, %f632, %f633}, [%r55+2048];
	ld.shared.v4.f32 	{%f634, %f635, %f636, %f637}, [%r55+2064];
	ld.shared.v4.f32 	{%f638, %f639, %f640, %f641}, [%r58+2048];
	ld.shared.v4.f32 	{%f642, %f643, %f644, %f645}, [%r58+2064];
	fma.rn.f32 	%f646, %f550, %f558, %f566;
	fma.rn.f32 	%f647, %f550, %f559, %f567;
	fma.rn.f32 	%f648, %f550, %f560, %f568;
	fma.rn.f32 	%f649, %f550, %f561, %f569;
	fma.rn.f32 	%f650, %f550, %f562, %f570;
	fma.rn.f32 	%f651, %f550, %f563, %f571;
	fma.rn.f32 	%f652, %f550, %f564, %f572;
	fma.rn.f32 	%f653, %f550, %f565, %f573;
	fma.rn.f32 	%f654, %f551, %f558, %f574;
	fma.rn.f32 	%f655, %f551, %f559, %f575;
	fma.rn.f32 	%f656, %f551, %f560, %f576;
	fma.rn.f32 	%f657, %f551, %f561, %f577;
	fma.rn.f32 	%f658, %f551, %f562, %f578;
	fma.rn.f32 	%f659, %f551, %f563, %f579;
	fma.rn.f32 	%f660, %f551, %f564, %f580;
	fma.rn.f32 	%f661, %f551, %f565, %f581;
	fma.rn.f32 	%f662, %f552, %f558, %f582;
	fma.rn.f32 	%f663, %f552, %f559, %f583;
	fma.rn.f32 	%f664, %f552, %f560, %f584;
	fma.rn.f32 	%f665, %f552, %f561, %f585;
	fma.rn.f32 	%f666, %f552, %f562, %f586;
	fma.rn.f32 	%f667, %f552, %f563, %f587;
	fma.rn.f32 	%f668, %f552, %f564, %f588;
	fma.rn.f32 	%f669, %f552, %f565, %f589;
	fma.rn.f32 	%f670, %f553, %f558, %f590;
	fma.rn.f32 	%f671, %f553, %f559, %f591;
	fma.rn.f32 	%f672, %f553, %f560, %f592;
	fma.rn.f32 	%f673, %f553, %f561, %f593;
	fma.rn.f32 	%f674, %f553, %f562, %f594;
	fma.rn.f32 	%f675, %f553, %f563, %f595;
	fma.rn.f32 	%f676, %f553, %f564, %f596;
	fma.rn.f32 	%f677, %f553, %f565, %f597;
	fma.rn.f32 	%f678, %f554, %f558, %f598;
	fma.rn.f32 	%f679, %f554, %f559, %f599;
	fma.rn.f32 	%f680, %f554, %f560, %f600;
	fma.rn.f32 	%f681, %f554, %f561, %f601;
	fma.rn.f32 	%f682, %f554, %f562, %f602;
	fma.rn.f32 	%f683, %f554, %f563, %f603;
	fma.rn.f32 	%f684, %f554, %f564, %f604;
	fma.rn.f32 	%f685, %f554, %f565, %f605;
	fma.rn.f32 	%f686, %f555, %f558, %f606;
	fma.rn.f32 	%f687, %f555, %f559, %f607;
	fma.rn.f32 	%f688, %f555, %f560, %f608;
	fma.rn.f32 	%f689, %f555, %f561, %f609;
	fma.rn.f32 	%f690, %f555, %f562, %f610;
	fma.rn.f32 	%f691, %f555, %f563, %f611;
	fma.rn.f32 	%f692, %f555, %f564, %f612;
	fma.rn.f32 	%f693, %f555, %f565, %f613;
	fma.rn.f32 	%f694, %f556, %f558, %f614;
	fma.rn.f32 	%f695, %f556, %f559, %f615;
	fma.rn.f32 	%f696, %f556, %f560, %f616;
	fma.rn.f32 	%f697, %f556, %f561, %f617;
	fma.rn.f32 	%f698, %f556, %f562, %f618;
	fma.rn.f32 	%f699, %f556, %f563, %f619;
	fma.rn.f32 	%f700, %f556, %f564, %f620;
	fma.rn.f32 	%f701, %f556, %f565, %f621;
	fma.rn.f32 	%f702, %f557, %f558, %f622;
	fma.rn.f32 	%f703, %f557, %f559, %f623;
	fma.rn.f32 	%f704, %f557, %f560, %f624;
	fma.rn.f32 	%f705, %f557, %f561, %f625;
	fma.rn.f32 	%f706, %f557, %f562, %f626;
	fma.rn.f32 	%f707, %f557, %f563, %f627;
	fma.rn.f32 	%f708, %f557, %f564, %f628;
	fma.rn.f32 	%f709, %f557, %f565, %f629;
	ld.shared.v4.f32 	{%f710, %f711, %f712, %f713}, [%r55+2560];
	ld.shared.v4.f32 	{%f714, %f715, %f716, %f717}, [%r55+2576];
	ld.shared.v4.f32 	{%f718, %f719, %f720, %f721}, [%r58+2560];
	ld.shared.v4.f32 	{%f722, %f723, %f724, %f725}, [%r58+2576];
	fma.rn.f32 	%f726, %f630, %f638, %f646;
	fma.rn.f32 	%f727, %f630, %f639, %f647;
	fma.rn.f32 	%f728, %f630, %f640, %f648;
	fma.rn.f32 	%f729, %f630, %f641, %f649;
	fma.rn.f32 	%f730, %f630, %f642, %f650;
	fma.rn.f32 	%f731, %f630, %f643, %f651;
	fma.rn.f32 	%f732, %f630, %f644, %f652;
	fma.rn.f32 	%f733, %f630, %f645, %f653;
	fma.rn.f32 	%f734, %f631, %f638, %f654;
	fma.rn.f32 	%f735, %f631, %f639, %f655;
	fma.rn.f32 	%f736, %f631, %f640, %f656;
	fma.rn.f32 	%f737, %f631, %f641, %f657;
	fma.rn.f32 	%f738, %f631, %f642, %f658;
	fma.rn.f32 	%f739, %f631, %f643, %f659;
	fma.rn.f32 	%f740, %f631, %f644, %f660;
	fma.rn.f32 	%f741, %f631, %f645, %f661;
	fma.rn.f32 	%f742, %f632, %f638, %f662;
	fma.rn.f32 	%f743, %f632, %f639, %f663;
	fma.rn.f32 	%f744, %f632, %f640, %f664;
	fma.rn.f32 	%f745, %f632, %f641, %f665;
	fma.rn.f32 	%f746, %f632, %f642, %f666;
	fma.rn.f32 	%f747, %f632, %f643, %f667;
	fma.rn.f32 	%f748, %f632, %f644, %f668;
	fma.rn.f32 	%f749, %f632, %f645, %f669;
	fma.rn.f32 	%f750, %f633, %f638, %f670;
	fma.rn.f32 	%f751, %f633, %f639, %f671;
	fma.rn.f32 	%f752, %f633, %f640, %f672;
	fma.rn.f32 	%f753, %f633, %f641, %f673;
	fma.rn.f32 	%f754, %f633, %f642, %f674;
	fma.rn.f32 	%f755, %f633, %f643, %f675;
	fma.rn.f32 	%f756, %f633, %f644, %f676;
	fma.rn.f32 	%f757, %f633, %f645, %f677;
	fma.rn.f32 	%f758, %f634, %f638, %f678;
	fma.rn.f32 	%f759, %f634, %f639, %f679;
	fma.rn.f32 	%f760, %f634, %f640, %f680;
	fma.rn.f32 	%f761, %f634, %f641, %f681;
	fma.rn.f32 	%f762, %f634, %f642, %f682;
	fma.rn.f32 	%f763, %f634, %f643, %f683;
	fma.rn.f32 	%f764, %f634, %f644, %f684;
	fma.rn.f32 	%f765, %f634, %f645, %f685;
	fma.rn.f32 	%f766, %f635, %f638, %f686;
	fma.rn.f32 	%f767, %f635, %f639, %f687;
	fma.rn.f32 	%f768, %f635, %f640, %f688;
	fma.rn.f32 	%f769, %f635, %f641, %f689;
	fma.rn.f32 	%f770, %f635, %f642, %f690;
	fma.rn.f32 	%f771, %f635, %f643, %f691;
	fma.rn.f32 	%f772, %f635, %f644, %f692;
	fma.rn.f32 	%f773, %f635, %f645, %f693;
	fma.rn.f32 	%f774, %f636, %f638, %f694;
	fma.rn.f32 	%f775, %f636, %f639, %f695;
	fma.rn.f32 	%f776, %f636, %f640, %f696;
	fma.rn.f32 	%f777, %f636, %f641, %f697;
	fma.rn.f32 	%f778, %f636, %f642, %f698;
	fma.rn.f32 	%f779, %f636, %f643, %f699;
	fma.rn.f32 	%f780, %f636, %f644, %f700;
	fma.rn.f32 	%f781, %f636, %f645, %f701;
	fma.rn.f32 	%f782, %f637, %f638, %f702;
	fma.rn.f32 	%f783, %f637, %f639, %f703;
	fma.rn.f32 	%f784, %f637, %f640, %f704;
	fma.rn.f32 	%f785, %f637, %f641, %f705;
	fma.rn.f32 	%f786, %f637, %f642, %f706;
	fma.rn.f32 	%f787, %f637, %f643, %f707;
	fma.rn.f32 	%f788, %f637, %f644, %f708;
	fma.rn.f32 	%f789, %f637, %f645, %f709;
	ld.shared.v4.f32 	{%f1121, %f1120, %f1119, %f1118}, [%r55+3072];
	ld.shared.v4.f32 	{%f1117, %f1116, %f1115, %f1114}, [%r55+3088];
	ld.shared.v4.f32 	{%f1129, %f1128, %f1127, %f1126}, [%r58+3072];
	ld.shared.v4.f32 	{%f1125, %f1124, %f1123, %f1122}, [%r58+3088];
	fma.rn.f32 	%f790, %f710, %f718, %f726;
	fma.rn.f32 	%f791, %f710, %f719, %f727;
	fma.rn.f32 	%f792, %f710, %f720, %f728;
	fma.rn.f32 	%f793, %f710, %f721, %f729;
	fma.rn.f32 	%f794, %f710, %f722, %f730;
	fma.rn.f32 	%f795, %f710, %f723, %f731;
	fma.rn.f32 	%f796, %f710, %f724, %f732;
	fma.rn.f32 	%f797, %f710, %f725, %f733;
	fma.rn.f32 	%f798, %f711, %f718, %f734;
	fma.rn.f32 	%f799, %f711, %f719, %f735;
	fma.rn.f32 	%f800, %f711, %f720, %f736;
	fma.rn.f32 	%f801, %f711, %f721, %f737;
	fma.rn.f32 	%f802, %f711, %f722, %f738;
	fma.rn.f32 	%f803, %f711, %f723, %f739;
	fma.rn.f32 	%f804, %f711, %f724, %f740;
	fma.rn.f32 	%f805, %f711, %f725, %f741;
	fma.rn.f32 	%f806, %f712, %f718, %f742;
	fma.rn.f32 	%f807, %f712, %f719, %f743;
	fma.rn.f32 	%f808, %f712, %f720, %f744;
	fma.rn.f32 	%f809, %f712, %f721, %f745;
	fma.rn.f32 	%f810, %f712, %f722, %f746;
	fma.rn.f32 	%f811, %f712, %f723, %f747;
	fma.rn.f32 	%f812, %f712, %f724, %f748;
	fma.rn.f32 	%f813, %f712, %f725, %f749;
	fma.rn.f32 	%f814, %f713, %f718, %f750;
	fma.rn.f32 	%f815, %f713, %f719, %f751;
	fma.rn.f32 	%f816, %f713, %f720, %f752;
	fma.rn.f32 	%f817, %f713, %f721, %f753;
	fma.rn.f32 	%f818, %f713, %f722, %f754;
	fma.rn.f32 	%f819, %f713, %f723, %f755;
	fma.rn.f32 	%f820, %f713, %f724, %f756;
	fma.rn.f32 	%f821, %f713, %f725, %f757;
	fma.rn.f32 	%f822, %f714, %f718, %f758;
	fma.rn.f32 	%f823, %f714, %f719, %f759;
	fma.rn.f32 	%f824, %f714, %f720, %f760;
	fma.rn.f32 	%f825, %f714, %f721, %f761;
	fma.rn.f32 	%f826, %f714, %f722, %f762;
	fma.rn.f32 	%f827, %f714, %f723, %f763;
	fma.rn.f32 	%f828, %f714, %f724, %f764;
	fma.rn.f32 	%f829, %f714, %f725, %f765;
	fma.rn.f32 	%f830, %f715, %f718, %f766;
	fma.rn.f32 	%f831, %f715, %f719, %f767;
	fma.rn.f32 	%f832, %f715, %f720, %f768;
	fma.rn.f32 	%f833, %f715, %f721, %f769;
	fma.rn.f32 	%f834, %f715, %f722, %f770;
	fma.rn.f32 	%f835, %f715, %f723, %f771;
	fma.rn.f32 	%f836, %f715, %f724, %f772;
	fma.rn.f32 	%f837, %f715, %f725, %f773;
	fma.rn.f32 	%f838, %f716, %f718, %f774;
	fma.rn.f32 	%f839, %f716, %f719, %f775;
	fma.rn.f32 	%f840, %f716, %f720, %f776;
	fma.rn.f32 	%f841, %f716, %f721, %f777;
	fma.rn.f32 	%f842, %f716, %f722, %f778;
	fma.rn.f32 	%f843, %f716, %f723, %f779;
	fma.rn.f32 	%f844, %f716, %f724, %f780;
	fma.rn.f32 	%f845, %f716, %f725, %f781;
	fma.rn.f32 	%f846, %f717, %f718, %f782;
	fma.rn.f32 	%f847, %f717, %f719, %f783;
	fma.rn.f32 	%f848, %f717, %f720, %f784;
	fma.rn.f32 	%f849, %f717, %f721, %f785;
	fma.rn.f32 	%f850, %f717, %f722, %f786;
	fma.rn.f32 	%f851, %f717, %f723, %f787;
	fma.rn.f32 	%f852, %f717, %f724, %f788;
	fma.rn.f32 	%f853, %f717, %f725, %f789;
	ld.shared.v4.f32 	{%f144, %f143, %f142, %f141}, [%r55+3584];
	ld.shared.v4.f32 	{%f148, %f147, %f146, %f145}, [%r55+3600];
	ld.shared.v4.f32 	{%f152, %f151, %f150, %f149}, [%r58+3584];
	ld.shared.v4.f32 	{%f156, %f155, %f154, %f153}, [%r58+3600];
	fma.rn.f32 	%f157, %f1121, %f1129, %f790;
	fma.rn.f32 	%f158, %f1121, %f1128, %f791;
	fma.rn.f32 	%f159, %f1121, %f1127, %f792;
	fma.rn.f32 	%f160, %f1121, %f1126, %f793;
	fma.rn.f32 	%f161, %f1121, %f1125, %f794;
	fma.rn.f32 	%f162, %f1121, %f1124, %f795;
	fma.rn.f32 	%f163, %f1121, %f1123, %f796;
	fma.rn.f32 	%f164, %f1121, %f1122, %f797;
	fma.rn.f32 	%f165, %f1120, %f1129, %f798;
	fma.rn.f32 	%f166, %f1120, %f1128, %f799;
	fma.rn.f32 	%f167, %f1120, %f1127, %f800;
	fma.rn.f32 	%f168, %f1120, %f1126, %f801;
	fma.rn.f32 	%f169, %f1120, %f1125, %f802;
	fma.rn.f32 	%f170, %f1120, %f1124, %f803;
	fma.rn.f32 	%f171, %f1120, %f1123, %f804;
	fma.rn.f32 	%f172, %f1120, %f1122, %f805;
	fma.rn.f32 	%f173, %f1119, %f1129, %f806;
	fma.rn.f32 	%f174, %f1119, %f1128, %f807;
	fma.rn.f32 	%f175, %f1119, %f1127, %f808;
	fma.rn.f32 	%f176, %f1119, %f1126, %f809;
	fma.rn.f32 	%f177, %f1119, %f1125, %f810;
	fma.rn.f32 	%f178, %f1119, %f1124, %f811;
	fma.rn.f32 	%f179, %f1119, %f1123, %f812;
	fma.rn.f32 	%f180, %f1119, %f1122, %f813;
	fma.rn.f32 	%f181, %f1118, %f1129, %f814;
	fma.rn.f32 	%f182, %f1118, %f1128, %f815;
	fma.rn.f32 	%f183, %f1118, %f1127, %f816;
	fma.rn.f32 	%f184, %f1118, %f1126, %f817;
	fma.rn.f32 	%f185, %f1118, %f1125, %f818;
	fma.rn.f32 	%f186, %f1118, %f1124, %f819;
	fma.rn.f32 	%f187, %f1118, %f1123, %f820;
	fma.rn.f32 	%f188, %f1118, %f1122, %f821;
	fma.rn.f32 	%f189, %f1117, %f1129, %f822;
	fma.rn.f32 	%f190, %f1117, %f1128, %f823;
	fma.rn.f32 	%f191, %f1117, %f1127, %f824;
	fma.rn.f32 	%f192, %f1117, %f1126, %f825;
	fma.rn.f32 	%f193, %f1117, %f1125, %f826;
	fma.rn.f32 	%f194, %f1117, %f1124, %f827;
	fma.rn.f32 	%f195, %f1117, %f1123, %f828;
	fma.rn.f32 	%f196, %f1117, %f1122, %f829;
	fma.rn.f32 	%f197, %f1116, %f1129, %f830;
	fma.rn.f32 	%f198, %f1116, %f1128, %f831;
	fma.rn.f32 	%f199, %f1116, %f1127, %f832;
	fma.rn.f32 	%f200, %f1116, %f1126, %f833;
	fma.rn.f32 	%f201, %f1116, %f1125, %f834;
	fma.rn.f32 	%f202, %f1116, %f1124, %f835;
	fma.rn.f32 	%f203, %f1116, %f1123, %f836;
	fma.rn.f32 	%f204, %f1116, %f1122, %f837;
	fma.rn.f32 	%f205, %f1115, %f1129, %f838;
	fma.rn.f32 	%f206, %f1115, %f1128, %f839;
	fma.rn.f32 	%f207, %f1115, %f1127, %f840;
	fma.rn.f32 	%f208, %f1115, %f1126, %f841;
	fma.rn.f32 	%f209, %f1115, %f1125, %f842;
	fma.rn.f32 	%f210, %f1115, %f1124, %f843;
	fma.rn.f32 	%f211, %f1115, %f1123, %f844;
	fma.rn.f32 	%f212, %f1115, %f1122, %f845;
	fma.rn.f32 	%f213, %f1114, %f1129, %f846;
	fma.rn.f32 	%f214, %f1114, %f1128, %f847;
	fma.rn.f32 	%f215, %f1114, %f1127, %f848;
	fma.rn.f32 	%f216, %f1114, %f1126, %f849;
	fma.rn.f32 	%f217, %f1114, %f1125, %f850;
	fma.rn.f32 	%f218, %f1114, %f1124, %f851;
	fma.rn.f32 	%f219, %f1114, %f1123, %f852;
	fma.rn.f32 	%f220, %f1114, %f1122, %f853;
	@%p3 bra 	$L__BB0_6;
	xor.b32  	%r8, %r113, 1;
	shl.b32 	%r59, %r113, 12;
	mov.u32 	%r60, _ZZ10mysgemm_v5ILi256ELi128ELi128ELi8ELi8ELi8EEviiifPfS0_fS0_E2As;
	add.s32 	%r61, %r60, %r59;
	mov.u32 	%r62, %tid.y;
	mov.u32 	%r63, %ntid.x;
	mov.u32 	%r64, %tid.x;
	mad.lo.s32 	%r65, %r62, %r63, %r64;
	shl.b32 	%r66, %r65, 9;
	and.b32  	%r67, %r66, 512;
	shr.u32 	%r68, %r65, 1;
	add.s32 	%r69, %r67, %r68;
	shl.b32 	%r70, %r69, 2;
	add.s32 	%r71, %r61, %r70;
	st.shared.f32 	[%r71], %f1143;
	st.shared.f32 	[%r71+512], %f1142;
	st.shared.f32 	[%r71+1024], %f1141;
	st.shared.f32 	[%r71+1536], %f1140;
	shl.b32 	%r72, %r65, 4;
	mov.u32 	%r73, _ZZ10mysgemm_v5ILi256ELi128ELi128ELi8ELi8ELi8EEviiifPfS0_fS0_E2Bs;
	add.s32 	%r74, %r73, %r59;
	add.s32 	%r75, %r74, %r72;
	st.shared.v4.f32 	[%r75], {%f1137, %f1139, %f1136, %f1138};
	bar.sync 	0;
	shl.b32 	%r76, %r62, 5;
	add.s32 	%r77, %r61, %r76;
	ld.shared.v4.f32 	{%f1121, %f1120, %f1119, %f1118}, [%r77];
	ld.shared.v4.f32 	{%f1117, %f1116, %f1115, %f1114}, [%r77+16];
	shl.b32 	%r78, %r64, 5;
	add.s32 	%r79, %r74, %r78;
	ld.shared.v4.f32 	{%f1129, %f1128, %f1127, %f1126}, [%r79];
	ld.shared.v4.f32 	{%f1125, %f1124, %f1123, %f1122}, [%r79+16];
	mov.u32 	%r113, %r8;
$L__BB0_6:
	ld.param.u32 	%r110, [_Z10mysgemm_v5ILi256ELi128ELi128ELi8ELi8ELi8EEviiifPfS0_fS0__param_2];
	setp.lt.s32 	%p4, %r112, %r110;
	fma.rn.f32 	%f1223, %f144, %f152, %f157;
	fma.rn.f32 	%f1222, %f144, %f151, %f158;
	fma.rn.f32 	%f1221, %f144, %f150, %f159;
	fma.rn.f32 	%f1220, %f144, %f149, %f160;
	fma.rn.f32 	%f1219, %f144, %f156, %f161;
	fma.rn.f32 	%f1218, %f144, %f155, %f162;
	fma.rn.f32 	%f1217, %f144, %f154, %f163;
	fma.rn.f32 	%f1216, %f144, %f153, %f164;
	fma.rn.f32 	%f1215, %f143, %f152, %f165;
	fma.rn.f32 	%f1214, %f143, %f151, %f166;
	fma.rn.f32 	%f1213, %f143, %f150, %f167;
	fma.rn.f32 	%f1212, %f143, %f149, %f168;
	fma.rn.f32 	%f1211, %f143, %f156, %f169;
	fma.rn.f32 	%f1210, %f143, %f155, %f170;
	fma.rn.f32 	%f1209, %f143, %f154, %f171;
	fma.rn.f32 	%f1208, %f143, %f153, %f172;
	fma.rn.f32 	%f1207, %f142, %f152, %f173;
	fma.rn.f32 	%f1206, %f142, %f151, %f174;
	fma.rn.f32 	%f1205, %f142, %f150, %f175;
	fma.rn.f32 	%f1204, %f142, %f149, %f176;
	fma.rn.f32 	%f1203, %f142, %f156, %f177;
	fma.rn.f32 	%f1202, %f142, %f155, %f178;
	fma.rn.f32 	%f1201, %f142, %f154, %f179;
	fma.rn.f32 	%f1200, %f142, %f153, %f180;
	fma.rn.f32 	%f1199, %f141, %f152, %f181;
	fma.rn.f32 	%f1198, %f141, %f151, %f182;
	fma.rn.f32 	%f1197, %f141, %f150, %f183;
	fma.rn.f32 	%f1196, %f141, %f149, %f184;
	fma.rn.f32 	%f1195, %f141, %f156, %f185;
	fma.rn.f32 	%f1194, %f141, %f155, %f186;
	fma.rn.f32 	%f1193, %f141, %f154, %f187;
	fma.rn.f32 	%f1192, %f141, %f153, %f188;
	fma.rn.f32 	%f1191, %f148, %f152, %f189;
	fma.rn.f32 	%f1190, %f148, %f151, %f190;
	fma.rn.f32 	%f1189, %f148, %f150, %f191;
	fma.rn.f32 	%f1188, %f148, %f149, %f192;
	fma.rn.f32 	%f1187, %f148, %f156, %f193;
	fma.rn.f32 	%f1186, %f148, %f155, %f194;
	fma.rn.f32 	%f1185, %f148, %f154, %f195;
	fma.rn.f32 	%f1184, %f148, %f153, %f196;
	fma.rn.f32 	%f1183, %f147, %f152, %f197;
	fma.rn.f32 	%f1182, %f147, %f151, %f198;
	fma.rn.f32 	%f1181, %f147, %f150, %f199;
	fma.rn.f32 	%f1180, %f147, %f149, %f200;
	fma.rn.f32 	%f1179, %f147, %f156, %f201;
	fma.rn.f32 	%f1178, %f147, %f155, %f202;
	fma.rn.f32 	%f1177, %f147, %f154, %f203;
	fma.rn.f32 	%f1176, %f147, %f153, %f204;
	fma.rn.f32 	%f1175, %f146, %f152, %f205;
	fma.rn.f32 	%f1174, %f146, %f151, %f206;
	fma.rn.f32 	%f1173, %f146, %f150, %f207;
	fma.rn.f32 	%f1172, %f146, %f149, %f208;
	fma.rn.f32 	%f1171, %f146, %f156, %f209;
	fma.rn.f32 	%f1170, %f146, %f155, %f210;
	fma.rn.f32 	%f1169, %f146, %f154, %f211;
	fma.rn.f32 	%f1168, %f146, %f153, %f212;
	fma.rn.f32 	%f1167, %f145, %f152, %f213;
	fma.rn.f32 	%f1166, %f145, %f151, %f214;
	fma.rn.f32 	%f1165, %f145, %f150, %f215;
	fma.rn.f32 	%f1164, %f145, %f149, %f216;
	fma.rn.f32 	%f1163, %f145, %f156, %f217;
	fma.rn.f32 	%f1162, %f145, %f155, %f218;
	fma.rn.f32 	%f1161, %f145, %f154, %f219;
	fma.rn.f32 	%f1160, %f145, %f153, %f220;
	@%p4 bra 	$L__BB0_2;
$L__BB0_7:
	ld.param.u64 	%rd87, [_Z10mysgemm_v5ILi256ELi128ELi128ELi8ELi8ELi8EEviiifPfS0_fS0__param_7];
	ld.param.f32 	%f1047, [_Z10mysgemm_v5ILi256ELi128ELi128ELi8ELi8ELi8EEviiifPfS0_fS0__param_6];
	ld.param.f32 	%f1046, [_Z10mysgemm_v5ILi256ELi128ELi128ELi8ELi8ELi8EEviiifPfS0_fS0__param_3];
	ld.param.u32 	%r107, [_Z10mysgemm_v5ILi256ELi128ELi128ELi8ELi8ELi8EEviiifPfS0_fS0__param_1];
	mov.u32 	%r80, %ctaid.y;
	mul.lo.s32 	%r81, %r80, %r107;
	shl.b32 	%r82, %r81, 7;
	mov.u32 	%r83, %ctaid.x;
	shl.b32 	%r84, %r83, 7;
	add.s32 	%r85, %r82, %r84;
	cvt.s64.s32 	%rd25, %r85;
	cvta.to.global.u64 	%rd26, %rd87;
	mov.u32 	%r86, %tid.y;
	mul.lo.s32 	%r87, %r86, %r107;
	shl.b32 	%r88, %r87, 3;
	mov.u32 	%r89, %tid.x;
	shl.b32 	%r90, %r89, 3;
	add.s32 	%r91, %r88, %r90;
	cvt.s64.s32 	%rd27, %r91;
	add.s64 	%rd28, %rd27, %rd25;
	shl.b64 	%rd29, %rd28, 2;
	add.s64 	%rd30, %rd26, %rd29;
	ld.global.v4.f32 	{%f854, %f855, %f856, %f857}, [%rd30];
	mul.f32 	%f858, %f1046, %f1223;
	fma.rn.f32 	%f859, %f1047, %f854, %f858;
	mul.f32 	%f860, %f1046, %f1222;
	fma.rn.f32 	%f861, %f1047, %f855, %f860;
	mul.f32 	%f862, %f1046, %f1221;
	fma.rn.f32 	%f863, %f1047, %f856, %f862;
	mul.f32 	%f864, %f1046, %f1220;
	fma.rn.f32 	%f865, %f1047, %f857, %f864;
	st.global.v4.f32 	[%rd30], {%f859, %f861, %f863, %f865};
	ld.global.v4.f32 	{%f866, %f867, %f868, %f869}, [%rd30+16];
	mul.f32 	%f870, %f1046, %f1219;
	fma.rn.f32 	%f871, %f1047, %f866, %f870;
	mul.f32 	%f872, %f1046, %f1218;
	fma.rn.f32 	%f873, %f1047, %f867, %f872;
	mul.f32 	%f874, %f1046, %f1217;
	fma.rn.f32 	%f875, %f1047, %f868, %f874;
	mul.f32 	%f876, %f1046, %f1216;
	fma.rn.f32 	%f877, %f1047, %f869, %f876;
	st.global.v4.f32 	[%rd30+16], {%f871, %f873, %f875, %f877};
	add.s32 	%r92, %r91, %r107;
	cvt.s64.s32 	%rd31, %r92;
	add.s64 	%rd32, %rd31, %rd25;
	shl.b64 	%rd33, %rd32, 2;
	add.s64 	%rd34, %rd26, %rd33;
	ld.global.v4.f32 	{%f878, %f879, %f880, %f881}, [%rd34];
	mul.f32 	%f882, %f1046, %f1215;
	fma.rn.f32 	%f883, %f1047, %f878, %f882;
	mul.f32 	%f884, %f1046, %f1214;
	fma.rn.f32 	%f885, %f1047, %f879, %f884;
	mul.f32 	%f886, %f1046, %f1213;
	fma.rn.f32 	%f887, %f1047, %f880, %f886;
	mul.f32 	%f888, %f1046, %f1212;
	fma.rn.f32 	%f889, %f1047, %f881, %f888;
	st.global.v4.f32 	[%rd34], {%f883, %f885, %f887, %f889};
	add.s32 	%r93, %r92, 4;
	cvt.s64.s32 	%rd35, %r93;
	add.s64 	%rd36, %rd35, %rd25;
	shl.b64 	%rd37, %rd36, 2;
	add.s64 	%rd38, %rd26, %rd37;
	ld.global.v4.f32 	{%f890, %f891, %f892, %f893}, [%rd38];
	mul.f32 	%f894, %f1046, %f1211;
	fma.rn.f32 	%f895, %f1047, %f890, %f894;
	mul.f32 	%f896, %f1046, %f1210;
	fma.rn.f32 	%f897, %f1047, %f891, %f896;
	mul.f32 	%f898, %f1046, %f1209;
	fma.rn.f32 	%f899, %f1047, %f892, %f898;
	mul.f32 	%f900, %f1046, %f1208;
	fma.rn.f32 	%f901, %f1047, %f893, %f900;
	st.global.v4.f32 	[%rd38], {%f895, %f897, %f899, %f901};
	add.s32 	%r94, %r92, %r107;
	cvt.s64.s32 	%rd39, %r94;
	add.s64 	%rd40, %rd39, %rd25;
	shl.b64 	%rd41, %rd40, 2;
	add.s64 	%rd42, %rd26, %rd41;
	ld.global.v4.f32 	{%f902, %f903, %f904, %f905}, [%rd42];
	mul.f32 	%f906, %f1046, %f1207;
	fma.rn.f32 	%f907, %f1047, %f902, %f906;
	mul.f32 	%f908, %f1046, %f1206;
	fma.rn.f32 	%f909, %f1047, %f903, %f908;
	mul.f32 	%f910, %f1046, %f1205;
	fma.rn.f32 	%f911, %f1047, %f904, %f910;
	mul.f32 	%f912, %f1046, %f1204;
	fma.rn.f32 	%f913, %f1047, %f905, %f912;
	st.global.v4.f32 	[%rd42], {%f907, %f909, %f911, %f913};
	add.s32 	%r95, %r93, %r107;
	cvt.s64.s32 	%rd43, %r95;
	add.s64 	%rd44, %rd43, %rd25;
	shl.b64 	%rd45, %rd44, 2;
	add.s64 	%rd46, %rd26, %rd45;
	ld.global.v4.f32 	{%f914, %f915, %f916, %f917}, [%rd46];
	mul.f32 	%f918, %f1046, %f1203;
	fma.rn.f32 	%f919, %f1047, %f914, %f918;
	mul.f32 	%f920, %f1046, %f1202;
	fma.rn.f32 	%f921, %f1047, %f915, %f920;
	mul.f32 	%f922, %f1046, %f1201;
	fma.rn.f32 	%f923, %f1047, %f916, %f922;
	mul.f32 	%f924, %f1046, %f1200;
	fma.rn.f32 	%f925, %f1047, %f917, %f924;
	st.global.v4.f32 	[%rd46], {%f919, %f921, %f923, %f925};
	add.s32 	%r96, %r94, %r107;
	cvt.s64.s32 	%rd47, %r96;
	add.s64 	%rd48, %rd47, %rd25;
	shl.b64 	%rd49, %rd48, 2;
	add.s64 	%rd50, %rd26, %rd49;
	ld.global.v4.f32 	{%f926, %f927, %f928, %f929}, [%rd50];
	mul.f32 	%f930, %f1046, %f1199;
	fma.rn.f32 	%f931, %f1047, %f926, %f930;
	mul.f32 	%f932, %f1046, %f1198;
	fma.rn.f32 	%f933, %f1047, %f927, %f932;
	mul.f32 	%f934, %f1046, %f1197;
	fma.rn.f32 	%f935, %f1047, %f928, %f934;
	mul.f32 	%f936, %f1046, %f1196;
	fma.rn.f32 	%f937, %f1047, %f929, %f936;
	st.global.v4.f32 	[%rd50], {%f931, %f933, %f935, %f937};
	add.s32 	%r97, %r95, %r107;
	cvt.s64.s32 	%rd51, %r97;
	add.s64 	%rd52, %rd51, %rd25;
	shl.b64 	%rd53, %rd52, 2;
	add.s64 	%rd54, %rd26, %rd53;
	ld.global.v4.f32 	{%f938, %f939, %f940, %f941}, [%rd54];
	mul.f32 	%f942, %f1046, %f1195;
	fma.rn.f32 	%f943, %f1047, %f938, %f942;
	mul.f32 	%f944, %f1046, %f1194;
	fma.rn.f32 	%f945, %f1047, %f939, %f944;
	mul.f32 	%f946, %f1046, %f1193;
	fma.rn.f32 	%f947, %f1047, %f940, %f946;
	mul.f32 	%f948, %f1046, %f1192;
	fma.rn.f32 	%f949, %f1047, %f941, %f948;
	st.global.v4.f32 	[%rd54], {%f943, %f945, %f947, %f949};
	add.s32 	%r98, %r96, %r107;
	cvt.s64.s32 	%rd55, %r98;
	add.s64 	%rd56, %rd55, %rd25;
	shl.b64 	%rd57, %rd56, 2;
	add.s64 	%rd58, %rd26, %rd57;
	ld.global.v4.f32 	{%f950, %f951, %f952, %f953}, [%rd58];
	mul.f32 	%f954, %f1046, %f1191;
	fma.rn.f32 	%f955, %f1047, %f950, %f954;
	mul.f32 	%f956, %f1046, %f1190;
	fma.rn.f32 	%f957, %f1047, %f951, %f956;
	mul.f32 	%f958, %f1046, %f1189;
	fma.rn.f32 	%f959, %f1047, %f952, %f958;
	mul.f32 	%f960, %f1046, %f1188;
	fma.rn.f32 	%f961, %f1047, %f953, %f960;
	st.global.v4.f32 	[%rd58], {%f955, %f957, %f959, %f961};
	add.s32 	%r99, %r97, %r107;
	cvt.s64.s32 	%rd59, %r99;
	add.s64 	%rd60, %rd59, %rd25;
	shl.b64 	%rd61, %rd60, 2;
	add.s64 	%rd62, %rd26, %rd61;
	ld.global.v4.f32 	{%f962, %f963, %f964, %f965}, [%rd62];
	mul.f32 	%f966, %f1046, %f1187;
	fma.rn.f32 	%f967, %f1047, %f962, %f966;
	mul.f32 	%f968, %f1046, %f1186;
	fma.rn.f32 	%f969, %f1047, %f963, %f968;
	mul.f32 	%f970, %f1046, %f1185;
	fma.rn.f32 	%f971, %f1047, %f964, %f970;
	mul.f32 	%f972, %f1046, %f1184;
	fma.rn.f32 	%f973, %f1047, %f965, %f972;
	st.global.v4.f32 	[%rd62], {%f967, %f969, %f971, %f973};
	add.s32 	%r100, %r98, %r107;
	cvt.s64.s32 	%rd63, %r100;
	add.s64 	%rd64, %rd63, %rd25;
	shl.b64 	%rd65, %rd64, 2;
	add.s64 	%rd66, %rd26, %rd65;
	ld.global.v4.f32 	{%f974, %f975, %f976, %f977}, [%rd66];
	mul.f32 	%f978, %f1046, %f1183;
	fma.rn.f32 	%f979, %f1047, %f974, %f978;
	mul.f32 	%f980, %f1046, %f1182;
	fma.rn.f32 	%f981, %f1047, %f975, %f980;
	mul.f32 	%f982, %f1046, %f1181;
	fma.rn.f32 	%f983, %f1047, %f976, %f982;
	mul.f32 	%f984, %f1046, %f1180;
	fma.rn.f32 	%f985, %f1047, %f977, %f984;
	st.global.v4.f32 	[%rd66], {%f979, %f981, %f983, %f985};
	add.s32 	%r101, %r99, %r107;
	cvt.s64.s32 	%rd67, %r101;
	add.s64 	%rd68, %rd67, %rd25;
	shl.b64 	%rd69, %rd68, 2;
	add.s64 	%rd70, %rd26, %rd69;
	ld.global.v4.f32 	{%f986, %f987, %f988, %f989}, [%rd70];
	mul.f32 	%f990, %f1046, %f1179;
	fma.rn.f32 	%f991, %f1047, %f986, %f990;
	mul.f32 	%f992, %f1046, %f1178;
	fma.rn.f32 	%f993, %f1047, %f987, %f992;
	mul.f32 	%f994, %f1046, %f1177;
	fma.rn.f32 	%f995, %f1047, %f988, %f994;
	mul.f32 	%f996, %f1046, %f1176;
	fma.rn.f32 	%f997, %f1047, %f989, %f996;
	st.global.v4.f32 	[%rd70], {%f991, %f993, %f995, %f997};
	add.s32 	%r102, %r100, %r107;
	cvt.s64.s32 	%rd71, %r102;
	add.s64 	%rd72, %rd71, %rd25;
	shl.b64 	%rd73, %rd72, 2;
	add.s64 	%rd74, %rd26, %rd73;
	ld.global.v4.f32 	{%f998, %f999, %f1000, %f1001}, [%rd74];
	mul.f32 	%f1002, %f1046, %f1175;
	fma.rn.f32 	%f1003, %f1047, %f998, %f1002;
	mul.f32 	%f1004, %f1046, %f1174;
	fma.rn.f32 	%f1005, %f1047, %f999, %f1004;
	mul.f32 	%f1006, %f1046, %f1173;
	fma.rn.f32 	%f1007, %f1047, %f1000, %f1006;
	mul.f32 	%f1008, %f1046, %f1172;
	fma.rn.f32 	%f1009, %f1047, %f1001, %f1008;
	st.global.v4.f32 	[%rd74], {%f1003, %f1005, %f1007, %f1009};
	add.s32 	%r103, %r101, %r107;
	cvt.s64.s32 	%rd75, %r103;
	add.s64 	%rd76, %rd75, %rd25;
	shl.b64 	%rd77, %rd76, 2;
	add.s64 	%rd78, %rd26, %rd77;
	ld.global.v4.f32 	{%f1010, %f1011, %f1012, %f1013}, [%rd78];
	mul.f32 	%f1014, %f1046, %f1171;
	fma.rn.f32 	%f1015, %f1047, %f1010, %f1014;
	mul.f32 	%f1016, %f1046, %f1170;
	fma.rn.f32 	%f1017, %f1047, %f1011, %f1016;
	mul.f32 	%f1018, %f1046, %f1169;
	fma.rn.f32 	%f1019, %f1047, %f1012, %f1018;
	mul.f32 	%f1020, %f1046, %f1168;
	fma.rn.f32 	%f1021, %f1047, %f1013, %f1020;
	st.global.v4.f32 	[%rd78], {%f1015, %f1017, %f1019, %f1021};
	add.s32 	%r104, %r102, %r107;
	cvt.s64.s32 	%rd79, %r104;
	add.s64 	%rd80, %rd79, %rd25;
	shl.b64 	%rd81, %rd80, 2;
	add.s64 	%rd82, %rd26, %rd81;
	ld.global.v4.f32 	{%f1022, %f1023, %f1024, %f1025}, [%rd82];
	mul.f32 	%f1026, %f1046, %f1167;
	fma.rn.f32 	%f1027, %f1047, %f1022, %f1026;
	mul.f32 	%f1028, %f1046, %f1166;
	fma.rn.f32 	%f1029, %f1047, %f1023, %f1028;
	mul.f32 	%f1030, %f1046, %f1165;
	fma.rn.f32 	%f1031, %f1047, %f1024, %f1030;
	mul.f32 	%f1032, %f1046, %f1164;
	fma.rn.f32 	%f1033, %f1047, %f1025, %f1032;
	st.global.v4.f32 	[%rd82], {%f1027, %f1029, %f1031, %f1033};
	add.s32 	%r105, %r103, %r107;
	cvt.s64.s32 	%rd83, %r105;
	add.s64 	%rd84, %rd83, %rd25;
	shl.b64 	%rd85, %rd84, 2;
	add.s64 	%rd86, %rd26, %rd85;
	ld.global.v4.f32 	{%f1034, %f1035, %f1036, %f1037}, [%rd86];
	mul.f32 	%f1038, %f1046, %f1163;
	fma.rn.f32 	%f1039, %f1047, %f1034, %f1038;
	mul.f32 	%f1040, %f1046, %f1162;
	fma.rn.f32 	%f1041, %f1047, %f1035, %f1040;
	mul.f32 	%f1042, %f1046, %f1161;
	fma.rn.f32 	%f1043, %f1047, %f1036, %f1042;
	mul.f32 	%f1044, %f1046, %f1160;
	fma.rn.f32 	%f1045, %f1047, %f1037, %f1044;
	st.global.v4.f32 	[%rd86], {%f1039, %f1041, %f1043, %f1045};
	ret;

}


// ===== COMPILED SASS (sm_100) =====

	.target	sm_100

	.elftype	@"ET_EXEC"


//--------------------- .note.nv.tkinfo           --------------------------
	.section	.note.nv.tkinfo,"",@"SHT_NOTE"
	.sectionflags	@"SHF_NOTE_NV_TKINFO"
	.tkinfo
        /*0018*/ 	.word	0x00000002
        /*0030*/ 	.string	""
        /*0030*/ 	.string	"ptxas"
        /*0030*/ 	.string	"Cuda compilation tools, release 13.0, V13.0.88"
        /*0030*/ 	.string	"Build cuda_13.0.r13.0/compiler.36424714_0"
        /*0030*/ 	.string	"-arch sm_100 -m 64 "



//--------------------- .note.nv.cuinfo           --------------------------
	.section	.note.nv.cuinfo,"",@"SHT_NOTE"
	.sectionflags	@"SHF_NOTE_NV_CUINFO"
        /*0018*/ 	.short	0x0002
        /*001a*/ 	.short	0x0064
        /*001c*/ 	.short	0x0082
	.zero		2


//--------------------- .nv.info                  --------------------------
	.section	.nv.info,"",@"SHT_CUDA_INFO"
	.align	4


	//----- nvinfo : EIATTR_REGCOUNT
	.align		4
        /*0000*/ 	.byte	0x04, 0x2f
        /*0002*/ 	.short	(.L_1 - .L_0)
	.align		4
.L_0:
        /*0004*/ 	.word	index@(_Z10mysgemm_v5ILi256ELi128ELi128ELi8ELi8ELi8EEviiifPfS0_fS0_)
        /*0008*/ 	.word	0x0000007f


	//----- nvinfo : EIATTR_FRAME_SIZE
	.align		4
.L_1:
        /*000c*/ 	.byte	0x04, 0x11
        /*000e*/ 	.short	(.L_3 - .L_2)
	.align		4
.L_2:
        /*0010*/ 	.word	index@(_Z10mysgemm_v5ILi256ELi128ELi128ELi8ELi8ELi8EEviiifPfS0_fS0_)
        /*0014*/ 	.word	0x00000000


	//----- nvinfo : EIATTR_MIN_STACK_SIZE
	.align		4
.L_3:
        /*0018*/ 	.byte	0x04, 0x12
        /*001a*/ 	.short	(.L_5 - .L_4)
	.align		4
.L_4:
        /*001c*/ 	.word	index@(_Z10mysgemm_v5ILi256ELi128ELi128ELi8ELi8ELi8EEviiifPfS0_fS0_)
        /*0020*/ 	.word	0x00000000
.L_5:


//--------------------- .nv.compat                --------------------------
	.section	.nv.compat,"",@"SHT_CUDA_COMPAT_INFO"
	.align	4
        /*0000*/ 	.byte	0x02, 0x09, 0x00, 0x00, 0x02, 0x02, 0x01, 0x00, 0x02, 0x05, 0x05, 0x00, 0x03, 0x07, 0x01, 0x01
        /*0010*/ 	.byte	0x02, 0x03, 0x00, 0x00, 0x02, 0x06, 0x01, 0x00, 0x04, 0x0b, 0x08, 0x00, 0x09, 0x00, 0x00, 0x00
        /*0020*/ 	.byte	0x00, 0x00, 0x00, 0x00


//--------------------- .nv.info._Z10mysgemm_v5ILi256ELi128ELi128ELi8ELi8ELi8EEviiifPfS0_fS0_ --------------------------
	.section	.nv.info._Z10mysgemm_v5ILi256ELi128ELi128ELi8ELi8ELi8EEviiifPfS0_fS0_,"",@"SHT_CUDA_INFO"
	.sectionflags	@""
	.align	4


	//----- nvinfo : EIATTR_CUDA_API_VERSION
	.align		4
        /*0000*/ 	.byte	0x04, 0x37
        /*0002*/ 	.short	(.L_7 - .L_6)
.L_6:
        /*0004*/ 	.word	0x00000082


	//----- nvinfo : EIATTR_KPARAM_INFO
	.align		4
.L_7:
        /*0008*/ 	.byte	0x04, 0x17
        /*000a*/ 	.short	(.L_9 - .L_8)
.L_8:
        /*000c*/ 	.word	0x00000000
        /*0010*/ 	.short	0x0007
        /*0012*/ 	.short	0x0028
        /*0014*/ 	.byte	0x00, 0xf5, 0x21, 0x00


	//----- nvinfo : EIATTR_KPARAM_INFO
	.align		4
.L_9:
        /*0018*/ 	.byte	0x04, 0x17
        /*001a*/ 	.short	(.L_11 - .L_10)
.L_10:
        /*001c*/ 	.word	0x00000000
        /*0020*/ 	.short	0x0006
        /*0022*/ 	.short	0x0020
        /*0024*/ 	.byte	0x00, 0xf0, 0x11, 0x00


	//----- nvinfo : EIATTR_KPARAM_INFO
	.align		4
.L_11:
        /*0028*/ 	.byte	0x04, 0x17
        /*002a*/ 	.short	(.L_13 - .L_12)
.L_12:
        /*002c*/ 	.word	0x00000000
        /*0030*/ 	.short	0x0005
        /*0032*/ 	.short	0x0018
        /*0034*/ 	.byte	0x00, 0xf5, 0x21, 0x00


	//----- nvinfo : EIATTR_KPARAM_INFO
	.align		4
.L_13:
        /*0038*/ 	.byte	0x04, 0x17
        /*003a*/ 	.short	(.L_15 - .L_14)
.L_14:
        /*003c*/ 	.word	0x00000000
        /*0040*/ 	.short	0x0004
        /*0042*/ 	.short	0x0010
        /*0044*/ 	.byte	0x00, 0xf5, 0x21, 0x00


	//----- nvinfo : EIATTR_KPARAM_INFO
	.align		4
.L_15:
        /*0048*/ 	.byte	0x04, 0x17
        /*004a*/ 	.short	(.L_17 - .L_16)
.L_16:
        /*004c*/ 	.word	0x00000000
        /*0050*/ 	.short	0x0003
        /*0052*/ 	.short	0x000c
        /*0054*/ 	.byte	0x00, 0xf0, 0x11, 0x00


	//----- nvinfo : EIATTR_KPARAM_INFO
	.align		4
.L_17:
        /*0058*/ 	.byte	0x04, 0x17
        /*005a*/ 	.short	(.L_19 - .L_18)
.L_18:
        /*005c*/ 	.word	0x00000000
        /*0060*/ 	.short	0x0002
        /*0062*/ 	.short	0x0008
        /*0064*/ 	.byte	0x00, 0xf0, 0x11, 0x00


	//----- nvinfo : EIATTR_KPARAM_INFO
	.align		4
.L_19:
        /*0068*/ 	.byte	0x04, 0x17
        /*006a*/ 	.short	(.L_21 - .L_20)
.L_20:
        /*006c*/ 	.word	0x00000000
        /*0070*/ 	.short	0x0001
        /*0072*/ 	.short	0x0004
        /*0074*/ 	.byte	0x00, 0xf0, 0x11, 0x00


	//----- nvinfo : EIATTR_KPARAM_INFO
	.align		4
.L_21:
        /*0078*/ 	.byte	0x04, 0x17
        /*007a*/ 	.short	(.L_23 - .L_22)
.L_22:
        /*007c*/ 	.word	0x00000000
        /*0080*/ 	.short	0x0000
        /*0082*/ 	.short	0x0000
        /*0084*/ 	.byte	0x00, 0xf0, 0x11, 0x00


	//----- nvinfo : EIATTR_SPARSE_MMA_MASK
	.align		4
.L_23:
        /*0088*/ 	.byte	0x03, 0x50
        /*008a*/ 	.short	0x0000


	//----- nvinfo : EIATTR_MAXREG_COUNT
	.align		4
        /*008c*/ 	.byte	0x03, 0x1b
        /*008e*/ 	.short	0x00ff


	//----- nvinfo : EIATTR_NUM_BARRIERS
	.align		4
        /*0090*/ 	.byte	0x02, 0x4c
        /*0092*/ 	.byte	0x01
	.zero		1


	//----- nvinfo : EIATTR_MERCURY_ISA_VERSION
	.align		4
        /*0094*/ 	.byte	0x03, 0x5f
        /*0096*/ 	.short	0x0101


	//----- nvinfo : EIATTR_VRC_CTA_INIT_COUNT
	.align		4
        /*0098*/ 	.byte	0x02, 0x4a
	.zero		1
	.zero		1


	//----- nvinfo : EIATTR_EXIT_INSTR_OFFSETS
	.align		4
        /*009c*/ 	.byte	0x04, 0x1c
        /*009e*/ 	.short	(.L_25 - .L_24)


	//   ....[0]....
.L_24:
        /*00a0*/ 	.word	0x00003ad0


	//----- nvinfo : EIATTR_MAX_THREADS
	.align		4
.L_25:
        /*00a4*/ 	.byte	0x04, 0x05
        /*00a6*/ 	.short	(.L_27 - .L_26)
.L_26:
        /*00a8*/ 	.word	0x00000100
        /*00ac*/ 	.word	0x00000001
        /*00b0*/ 	.word	0x00000001


	//----- nvinfo : EIATTR_CBANK_PARAM_SIZE
	.align		4
.L_27:
        /*00b4*/ 	.byte	0x03, 0x19
        /*00b6*/ 	.short	0x0030


	//----- nvinfo : EIATTR_PARAM_CBANK
	.align		4
        /*00b8*/ 	.byte	0x04, 0x0a
        /*00ba*/ 	.short	(.L_29 - .L_28)
	.align		4
.L_28:
        /*00bc*/ 	.word	index@(.nv.constant0._Z10mysgemm_v5ILi256ELi128ELi128ELi8ELi8ELi8EEviiifPfS0_fS0_)
        /*00c0*/ 	.short	0x0380
        /*00c2*/ 	.short	0x0030


	//----- nvinfo : EIATTR_SW_WAR
	.align		4
.L_29:
        /*00c4*/ 	.byte	0x04, 0x36
        /*00c6*/ 	.short	(.L_31 - .L_30)
.L_30:
        /*00c8*/ 	.word	0x00000008
.L_31:


//--------------------- .nv.callgraph             --------------------------
	.section	.nv.callgraph,"",@"SHT_CUDA_CALLGRAPH"
	.align	4
	.sectionentsize	8
	.align		4
        /*0000*/ 	.word	0x00000000
	.align		4
        /*0004*/ 	.word	0xffffffff
	.align		4
        /*0008*/ 	.word	0x00000000
	.align		4
        /*000c*/ 	.word	0xfffffffe
	.align		4
        /*0010*/ 	.word	0x00000000
	.align		4
        /*0014*/ 	.word	0xfffffffd
	.align		4
        /*0018*/ 	.word	0x00000000
	.align		4
        /*001c*/ 	.word	0xfffffffc


//--------------------- .text._Z10mysgemm_v5ILi256ELi128ELi128ELi8ELi8ELi8EEviiifPfS0_fS0_ --------------------------
	.section	.text._Z10mysgemm_v5ILi256ELi128ELi128ELi8ELi8ELi8EEviiifPfS0_fS0_,"ax",@progbits
	.align	128
        .global         _Z10mysgemm_v5ILi256ELi128ELi128ELi8ELi8ELi8EEviiifPfS0_fS0_
        .type           _Z10mysgemm_v5ILi256ELi128ELi128ELi8ELi8ELi8EEviiifPfS0_fS0_,@function
        .size           _Z10mysgemm_v5ILi256ELi128ELi128ELi8ELi8ELi8EEviiifPfS0_fS0_,(.L_x_4 - _Z10mysgemm_v5ILi256ELi128ELi128ELi8ELi8ELi8EEviiifPfS0_fS0_)
        .other          _Z10mysgemm_v5ILi256ELi128ELi128ELi8ELi8ELi8EEviiifPfS0_fS0_,@"STO_CUDA_ENTRY STV_DEFAULT"
_Z10mysgemm_v5ILi256ELi128ELi128ELi8ELi8ELi8EEviiifPfS0_fS0_:
.text._Z10mysgemm_v5ILi256ELi128ELi128ELi8ELi8ELi8EEviiifPfS0_fS0_:
[----:B------:R-:W-:Y:S01]  /*0000*/  LDC R1, c[0x0][0x37c] ;  /* 0x0000df00ff017b82 */ /* 0x000fe20000000800 */
[----:B------:R-:W0:Y:S07]  /*0010*/  S2R R83, SR_TID.X ;  /* 0x0000000000537919 */ /* 0x000e2e0000002100 */
[----:B------:R-:W1:Y:S01]  /*0020*/  S2UR UR8, SR_CTAID.Y ;  /* 0x00000000000879c3 */ /* 0x000e620000002600 */
[----:B------:R-:W1:Y:S01]  /*0030*/  LDCU UR11, c[0x0][0x388] ;  /* 0x00007100ff0b77ac */ /* 0x000e620008000800 */
[----:B------:R-:W0:Y:S01]  /*0040*/  S2R R96, SR_TID.Y ;  /* 0x0000000000607919 */ /* 0x000e220000002200 */
[----:B------:R-:W0:Y:S05]  /*0050*/  LDCU UR9, c[0x0][0x360] ;  /* 0x00006c00ff0977ac */ /* 0x000e2a0008000800 */
[----:B------:R-:W2:Y:S01]  /*0060*/  S2UR UR10, SR_CTAID.X ;  /* 0x00000000000a79c3 */ /* 0x000ea20000002500 */
[----:B------:R-:W3:Y:S01]  /*0070*/  LDCU.128 UR4, c[0x0][0x390] ;  /* 0x00007200ff0477ac */ /* 0x000ee20008000c00 */
[----:B------:R-:W4:Y:S01]  /*0080*/  LDCU UR12, c[0x0][0x384] ;  /* 0x00007080ff0c77ac */ /* 0x000f220008000800 */
[----:B------:R-:W5:Y:S01]  /*0090*/  LDCU.64 UR16, c[0x0][0x358] ;  /* 0x00006b00ff1077ac */ /* 0x000f620008000a00 */
[----:B-1----:R-:W-:Y:S01]  /*00a0*/  UIMAD UR8, UR8, UR11, URZ ;  /* 0x0000000b080872a4 */ /* 0x002fe2000f8e02ff */
[----:B0-----:R-:W-:-:S03]  /*00b0*/  IMAD R0, R96, UR9, R83 ;  /* 0x0000000960007c24 */ /* 0x001fc6000f8e0253 */
[----:B------:R-:W-:Y:S02]  /*00c0*/  USHF.L.U32 UR9, UR8, 0x7, URZ ;  /* 0x0000000708097899 */ /* 0x000fe400080006ff */
[----:B--2---:R-:W-:Y:S01]  /*00d0*/  USHF.L.U32 UR8, UR10, 0x7, URZ ;  /* 0x000000070a087899 */ /* 0x004fe200080006ff */
[----:B------:R-:W-:Y:S01]  /*00e0*/  SHF.L.U32 R2, R0, 0x2, RZ ;  /* 0x0000000200027819 */ /* 0x000fe200000006ff */
[----:B---3--:R-:W-:Y:S01]  /*00f0*/  UIMAD.WIDE UR4, UR9, 0x4, UR4 ;  /* 0x00000004090478a5 */ /* 0x008fe2000f8e0204 */
[--C-:B------:R-:W-:Y:S01]  /*0100*/  SHF.R.U32.HI R4, RZ, 0x1, R0.reuse ;  /* 0x00000001ff047819 */ /* 0x100fe20000011600 */
[----:B------:R-:W-:Y:S01]  /*0110*/  UIMAD.WIDE UR6, UR8, 0x4, UR6 ;  /* 0x00000004080678a5 */ /* 0x000fe2000f8e0206 */
[C---:B------:R-:W-:Y:S02]  /*0120*/  LOP3.LUT R85, R2.reuse, 0x4, RZ, 0xc0, !PT ;  /* 0x0000000402557812 */ /* 0x040fe400078ec0ff */
[----:B------:R-:W-:Y:S02]  /*0130*/  SHF.R.U32.HI R6, RZ, 0x5, R0 ;  /* 0x00000005ff067819 */ /* 0x000fe40000011600 */
[----:B------:R-:W-:Y:S01]  /*0140*/  LOP3.LUT R87, R2, 0x7c, RZ, 0xc0, !PT ;  /* 0x0000007c02577812 */ /* 0x000fe200078ec0ff */
[----:B------:R-:W-:Y:S01]  /*0150*/  IMAD R85, R4, UR11, R85 ;  /* 0x0000000b04557c24 */ /* 0x000fe2000f8e0255 */
[----:B------:R-:W-:-:S02]  /*0160*/  MOV R40, UR4 ;  /* 0x0000000400287c02 */ /* 0x000fc40008000f00 */
[----:B------:R-:W-:Y:S01]  /*0170*/  MOV R41, UR5 ;  /* 0x0000000500297c02 */ /* 0x000fe20008000f00 */
[----:B----4-:R-:W-:Y:S01]  /*0180*/  IMAD R87, R6, UR12, R87 ;  /* 0x0000000c06577c24 */ /* 0x010fe2000f8e0257 */
[----:B------:R-:W-:Y:S02]  /*0190*/  MOV R2, UR6 ;  /* 0x0000000600027c02 */ /* 0x000fe40008000f00 */
[----:B------:R-:W-:Y:S01]  /*01a0*/  MOV R3, UR7 ;  /* 0x0000000700037c02 */ /* 0x000fe20008000f00 */
[----:B------:R-:W-:-:S04]  /*01b0*/  IMAD.WIDE R40, R85, 0x4, R40 ;  /* 0x0000000455287825 */ /* 0x000fc800078e0228 */
[----:B------:R-:W-:Y:S02]  /*01c0*/  IMAD.WIDE R2, R87, 0x4, R2 ;  /* 0x0000000457027825 */ /* 0x000fe400078e0202 */
[----:B-----5:R-:W2:Y:S04]  /*01d0*/  LDG.E.128 R40, desc[UR16][R40.64] ;  /* 0x0000001028287981 */ /* 0x020ea8000c1e1d00 */
[----:B------:R0:W3:Y:S01]  /*01e0*/  LDG.E.128 R8, desc[UR16][R2.64] ;  /* 0x0000001002087981 */ /* 0x0000e2000c1e1d00 */
[----:B------:R-:W1:Y:S01]  /*01f0*/  S2UR UR9, SR_CgaCtaId ;  /* 0x00000000000979c3 */ /* 0x000e620000008800 */
[C---:B------:R-:W-:Y:S01]  /*0200*/  SHF.L.U32 R5, R0.reuse, 0x9, RZ ;  /* 0x0000000900057819 */ /* 0x040fe200000006ff */
[----:B------:R-:W-:Y:S01]  /*0210*/  UMOV UR8, 0x400 ;  /* 0x0000040000087882 */ /* 0x000fe20000000000 */
[----:B------:R-:W-:Y:S01]  /*0220*/  SHF.L.U32 R0, R0, 0x4, RZ ;  /* 0x0000000400007819 */ /* 0x000fe200000006ff */
[----:B------:R-:W-:Y:S01]  /*0230*/  UISETP.GE.AND UP0, UPT, UR11, 0x1, UPT ;  /* 0x000000010b00788c */ /* 0x000fe2000bf06270 */
[----:B------:R-:W-:Y:S01]  /*0240*/  LOP3.LUT R5, R5, 0x200, RZ, 0xc0, !PT ;  /* 0x0000020005057812 */ /* 0x000fe200078ec0ff */
[----:B------:R-:W-:Y:S01]  /*0250*/  HFMA2 R82, -RZ, RZ, 0, 0 ;  /* 0x00000000ff527431 */ /* 0x000fe200000001ff */
[----:B------:R-:W-:Y:S01]  /*0260*/  LOP3.LUT R7, R0, 0x1f0, RZ, 0xc0, !PT ;  /* 0x000001f000077812 */ /* 0x000fe200078ec0ff */
[----:B------:R-:W-:Y:S01]  /*0270*/  HFMA2 R0, -RZ, RZ, 0, 0 ;  /* 0x00000000ff007431 */ /* 0x000fe200000001ff */
[----:B------:R-:W-:Y:S01]  /*0280*/  IADD3 R5, PT, PT, R4, R5, RZ ;  /* 0x0000000504057210 */ /* 0x000fe20007ffe0ff */
[----:B------:R-:W-:Y:S01]  /*0290*/  HFMA2 R100, -RZ, RZ, 0, 0 ;  /* 0x00000000ff647431 */ /* 0x000fe200000001ff */
[----:B------:R-:W-:Y:S01]  /*02a0*/  LEA R7, R6, R7, 0x9 ;  /* 0x0000000706077211 */ /* 0x000fe200078e48ff */
[----:B------:R-:W-:Y:S01]  /*02b0*/  HFMA2 R104, -RZ, RZ, 0, 0 ;  /* 0x00000000ff687431 */ /* 0x000fe200000001ff */
[----:B------:R-:W-:-:S02]  /*02c0*/  CS2R R72, SRZ ;  /* 0x0000000000487805 */ /* 0x000fc4000001ff00 */
[----:B------:R-:W-:Y:S02]  /*02d0*/  CS2R R64, SRZ ;  /* 0x0000000000407805 */ /* 0x000fe4000001ff00 */
[----:B------:R-:W-:Y:S02]  /*02e0*/  CS2R R68, SRZ ;  /* 0x0000000000447805 */ /* 0x000fe4000001ff00 */
[----:B------:R-:W-:Y:S02]  /*02f0*/  CS2R R62, SRZ ;  /* 0x00000000003e7805 */ /* 0x000fe4000001ff00 */
[----:B0-----:R-:W-:Y:S02]  /*0300*/  CS2R R2, SRZ ;  /* 0x0000000000027805 */ /* 0x001fe4000001ff00 */
[----:B------:R-:W-:Y:S02]  /*0310*/  CS2R R66, SRZ ;  /* 0x0000000000427805 */ /* 0x000fe4000001ff00 */
[----:B------:R-:W-:-:S02]  /*0320*/  CS2R R60, SRZ ;  /* 0x00000000003c7805 */ /* 0x000fc4000001ff00 */
[----:B------:R-:W-:Y:S02]  /*0330*/  CS2R R22, SRZ ;  /* 0x0000000000167805 */ /* 0x000fe4000001ff00 */
[----:B------:R-:W-:Y:S02]  /*0340*/  CS2R R20, SRZ ;  /* 0x0000000000147805 */ /* 0x000fe4000001ff00 */
[----:B------:R-:W-:Y:S02]  /*0350*/  CS2R R18, SRZ ;  /* 0x0000000000127805 */ /* 0x000fe4000001ff00 */
[----:B------:R-:W-:Y:S01]  /*0360*/  CS2R R12, SRZ ;  /* 0x00000000000c7805 */ /* 0x000fe2000001ff00 */
[----:B-1----:R-:W-:Y:S01]  /*0370*/  ULEA UR10, UR9, UR8, 0x18 ;  /* 0x00000008090a7291 */ /* 0x002fe2000f8ec0ff */
[----:B------:R-:W-:Y:S01]  /*0380*/  CS2R R14, SRZ ;  /* 0x00000000000e7805 */ /* 0x000fe2000001ff00 */
[----:B------:R-:W-:Y:S01]  /*0390*/  UIADD3 UR8, UPT, UPT, UR8, 0x2000, URZ ;  /* 0x0000200008087890 */ /* 0x000fe2000fffe0ff */
[----:B------:R-:W-:-:S02]  /*03a0*/  CS2R R16, SRZ ;  /* 0x0000000000107805 */ /* 0x000fc4000001ff00 */
[----:B------:R-:W-:Y:S02]  /*03b0*/  CS2R R70, SRZ ;  /* 0x0000000000467805 */ /* 0x000fe4000001ff00 */
[----:B------:R-:W-:Y:S01]  /*03c0*/  CS2R R56, SRZ ;  /* 0x0000000000387805 */ /* 0x000fe2000001ff00 */
[----:B------:R-:W-:Y:S01]  /*03d0*/  ULEA UR8, UR9, UR8, 0x18 ;  /* 0x0000000809087291 */ /* 0x000fe2000f8ec0ff */
[----:B------:R-:W-:Y:S02]  /*03e0*/  LEA R5, R5, UR10, 0x2 ;  /* 0x0000000a05057c11 */ /* 0x000fe4000f8e10ff */
[----:B------:R-:W-:Y:S02]  /*03f0*/  CS2R R58, SRZ ;  /* 0x00000000003a7805 */ /* 0x000fe4000001ff00 */
[----:B------:R-:W-:Y:S02]  /*0400*/  CS2R R76, SRZ ;  /* 0x00000000004c7805 */ /* 0x000fe4000001ff00 */
[----:B------:R-:W-:-:S02]  /*0410*/  CS2R R74, SRZ ;  /* 0x00000000004a7805 */ /* 0x000fc4000001ff00 */
[----:B------:R-:W-:Y:S02]  /*0420*/  CS2R R80, SRZ ;  /* 0x0000000000507805 */ /* 0x000fe4000001ff00 */
[----:B------:R-:W-:Y:S02]  /*0430*/  CS2R R78, SRZ ;  /* 0x00000000004e7805 */ /* 0x000fe4000001ff00 */
[----:B------:R-:W-:Y:S02]  /*0440*/  MOV R84, RZ ;  /* 0x000000ff00547202 */ /* 0x000fe40000000f00 */
[----:B------:R-:W-:Y:S02]  /*0450*/  CS2R R88, SRZ ;  /* 0x0000000000587805 */ /* 0x000fe4000001ff00 */
[----:B------:R-:W-:Y:S02]  /*0460*/  MOV R86, RZ ;  /* 0x000000ff00567202 */ /* 0x000fe40000000f00 */
[----:B------:R-:W-:-:S02]  /*0470*/  CS2R R94, SRZ ;  /* 0x00000000005e7805 */ /* 0x000fc4000001ff00 */
[----:B------:R-:W-:Y:S02]  /*0480*/  CS2R R92, SRZ ;  /* 0x00000000005c7805 */ /* 0x000fe4000001ff00 */
[----:B------:R-:W-:Y:S02]  /*0490*/  CS2R R90, SRZ ;  /* 0x00000000005a7805 */ /* 0x000fe4000001ff00 */
[----:B------:R-:W-:Y:S02]  /*04a0*/  MOV R98, RZ ;  /* 0x000000ff00627202 */ /* 0x000fe40000000f00 */
[----:B------:R-:W-:Y:S01]  /*04b0*/  MOV R102, RZ ;  /* 0x000000ff00667202 */ /* 0x000fe20000000f00 */
[----:B--2---:R-:W-:Y:S04]  /*04c0*/  STS [R5], R40 ;  /* 0x0000002805007388 */ /* 0x004fe80000000800 */
[----:B------:R-:W-:Y:S04]  /*04d0*/  STS [R5+0x200], R41 ;  /* 0x0002002905007388 */ /* 0x000fe80000000800 */
[----:B------:R-:W-:Y:S04]  /*04e0*/  STS [R5+0x400], R42 ;  /* 0x0004002a05007388 */ /* 0x000fe80000000800 */
[----:B------:R0:W-:Y:S04]  /*04f0*/  STS [R5+0x600], R43 ;  /* 0x0006002b05007388 */ /* 0x0001e80000000800 */
[----:B---3--:R1:W-:Y:S01]  /*0500*/  STS.128 [R7+UR8], R8 ;  /* 0x0000000807007988 */ /* 0x0083e20008000c08 */
[----:B0-----:R-:W-:-:S02]  /*0510*/  CS2R R4, SRZ ;  /* 0x0000000000047805 */ /* 0x001fc4000001ff00 */
[----:B-1----:R-:W-:Y:S02]  /*0520*/  CS2R R6, SRZ ;  /* 0x0000000000067805 */ /* 0x002fe4000001ff00 */
[----:B------:R-:W-:Y:S02]  /*0530*/  CS2R R8, SRZ ;  /* 0x0000000000087805 */ /* 0x000fe4000001ff00 */
[----:B------:R-:W-:Y:S01]  /*0540*/  CS2R R10, SRZ ;  /* 0x00000000000a7805 */ /* 0x000fe2000001ff00 */
[----:B------:R-:W-:Y:S06]  /*0550*/  BAR.SYNC.DEFER_BLOCKING 0x0 ;  /* 0x0000000000007b1d */ /* 0x000fec0000010000 */
[----:B------:R-:W-:Y:S05]  /*0560*/  BRA.U !UP0, `(.L_x_0) ;  /* 0x0000002508847547 */ /* 0x000fea000b800000 */
[----:B------:R-:W-:Y:S01]  /*0570*/  LEA R83, R83, UR8, 0x5 ;  /* 0x0000000853537c11 */ /* 0x000fe2000f8e28ff */
[----:B------:R-:W-:Y:S01]  /*0580*/  UMOV UR11, UR5 ;  /* 0x00000005000b7c82 */ /* 0x000fe20008000000 */
[----:B------:R-:W-:Y:S01]  /*0590*/  LEA R96, R96, UR10, 0x5 ;  /* 0x0000000a60607c11 */ /* 0x000fe2000f8e28ff */
[----:B------:R-:W-:Y:S01]  /*05a0*/  UMOV UR10, UR4 ;  /* 0x00000004000a7c82 */ /* 0x000fe20008000000 */
[----:B------:R-:W-:Y:S01]  /*05b0*/  MOV R72, RZ ;  /* 0x000000ff00487202 */ /* 0x000fe20000000f00 */
[----:B------:R0:W1:Y:S01]  /*05c0*/  LDS.128 R24, [R83+0x10] ;  /* 0x0000100053187984 */ /* 0x0000620000000c00 */
[----:B------:R-:W2:Y:S03]  /*05d0*/  LDCU UR18, c[0x0][0x388] ;  /* 0x00007100ff1277ac */ /* 0x000ea60008000800 */
[----:B------:R0:W3:Y:S01]  /*05e0*/  LDS.128 R28, [R83] ;  /* 0x00000000531c7984 */ /* 0x0000e20000000c00 */
[----:B------:R-:W-:Y:S01]  /*05f0*/  UMOV UR4, URZ ;  /* 0x000000ff00047c82 */ /* 0x000fe20008000000 */
[----:B------:R-:W-:-:S02]  /*0600*/  UMOV UR5, 0x1 ;  /* 0x0000000100057882 */ /* 0x000fc40000000000 */
[----:B------:R0:W4:Y:S04]  /*0610*/  LDS.128 R32, [R96+0x10] ;  /* 0x0000100060207984 */ /* 0x0001280000000c00 */
[----:B------:R0:W0:Y:S02]  /*0620*/  LDS.128 R36, [R96] ;  /* 0x0000000060247984 */ /* 0x0000240000000c00 */
.L_x_2:
[----:B--2---:R-:W2:Y:S01]  /*0630*/  S2UR UR12, SR_CgaCtaId ;  /* 0x00000000000c79c3 */ /* 0x004ea20000008800 */
[----:B0-----:R-:W0:Y:S01]  /*0640*/  S2R R96, SR_TID.Y ;  /* 0x0000000000607919 */ /* 0x001e220000002200 */
[----:B------:R-:W-:Y:S01]  /*0650*/  UMOV UR9, 0x400 ;  /* 0x0000040000097882 */ /* 0x000fe20000000000 */
[----:B------:R-:W-:Y:S01]  /*0660*/  USHF.L.U32 UR8, UR5, 0xc, URZ ;  /* 0x0000000c05087899 */ /* 0x000fe200080006ff */
[C---:B-1-3--:R-:W-:Y:S01]  /*0670*/  FFMA R99, R36.reuse, R29, R102 ;  /* 0x0000001d24637223 */ /* 0x04afe20000000066 */
[----:B------:R-:W3:Y:S01]  /*0680*/  S2R R83, SR_TID.X ;  /* 0x0000000000537919 */ /* 0x000ee20000002100 */
[----:B------:R-:W-:Y:S01]  /*0690*/  UIADD3 UR14, UPT, UPT, UR9, 0x2000, URZ ;  /* 0x00002000090e7890 */ /* 0x000fe2000fffe0ff */
[C---:B------:R-:W-:Y:S01]  /*06a0*/  FFMA R97, R36.reuse, R28, R93 ;  /* 0x0000001c24617223 */ /* 0x040fe2000000005d */
[----:B------:R-:W-:Y:S01]  /*06b0*/  ULOP3.LUT UR8, UR8, 0x1000, URZ, 0x3c, !UPT ;  /* 0x0000100008087892 */ /* 0x000fe2000f8e3cff */
[CC--:B------:R-:W-:Y:S01]  /*06c0*/  FFMA R102, R37.reuse, R30.reuse, R81 ;  /* 0x0000001e25667223 */ /* 0x0c0fe20000000051 */
[C---:B------:R-:W-:Y:S01]  /*06d0*/  FFMA R95, R36.reuse, R30, R95 ;  /* 0x0000001e245f7223 */ /* 0x040fe2000000005f */
[C---:B------:R-:W-:Y:S01]  /*06e0*/  FFMA R93, R36.reuse, R31, R104 ;  /* 0x0000001f245d7223 */ /* 0x040fe20000000068 */
[C---:B-1--4-:R-:W-:Y:S01]  /*06f0*/  FFMA R91, R36.reuse, R24, R91 ;  /* 0x00000018245b7223 */ /* 0x052fe2000000005b */
[C---:B------:R-:W-:Y:S01]  /*0700*/  FFMA R98, R36.reuse, R25, R98 ;  /* 0x0000001924627223 */ /* 0x040fe20000000062 */
[----:B------:R-:W-:Y:S01]  /*0710*/  FFMA R89, R36, R26, R89 ;  /* 0x0000001a24597223 */ /* 0x000fe20000000059 */
[----:B------:R-:W-:Y:S01]  /*0720*/  FFMA R81, R38, R30, R75 ;  /* 0x0000001e26517223 */ /* 0x000fe2000000004b */
[----:B------:R-:W-:Y:S01]  /*0730*/  FFMA R36, R36, R27, R100 ;  /* 0x0000001b24247223 */ /* 0x000fe20000000064 */
[C---:B------:R-:W-:Y:S01]  /*0740*/  FFMA R101, R38.reuse, R28, R73 ;  /* 0x0000001c26657223 */ /* 0x040fe20000000049 */
[C---:B------:R-:W-:Y:S01]  /*0750*/  FFMA R75, R38.reuse, R26, R69 ;  /* 0x0000001a264b7223 */ /* 0x040fe20000000045 */
[C---:B------:R-:W-:Y:S01]  /*0760*/  FFMA R100, R37.reuse, R28, R90 ;  /* 0x0000001c25647223 */ /* 0x040fe2000000005a */
[C---:B------:R-:W-:Y:S01]  /*0770*/  FFMA R92, R37.reuse, R29, R92 ;  /* 0x0000001d255c7223 */ /* 0x040fe2000000005c */
[C---:B------:R-:W-:Y:S01]  /*0780*/  FFMA R94, R37.reuse, R31, R94 ;  /* 0x0000001f255e7223 */ /* 0x040fe2000000005e */
[C---:B------:R-:W-:Y:S01]  /*0790*/  FFMA R90, R37.reuse, R24, R79 ;  /* 0x00000018255a7223 */ /* 0x040fe2000000004f */
[C---:B------:R-:W-:Y:S01]  /*07a0*/  FFMA R86, R37.reuse, R25, R86 ;  /* 0x0000001925567223 */ /* 0x040fe20000000056 */
[----:B--2---:R-:W-:Y:S01]  /*07b0*/  ULEA UR13, UR12, UR9, 0x18 ;  /* 0x000000090c0d7291 */ /* 0x004fe2000f8ec0ff */
[C---:B------:R-:W-:Y:S01]  /*07c0*/  FFMA R77, R37.reuse, R26, R77 ;  /* 0x0000001a254d7223 */ /* 0x040fe2000000004d */
[----:B------:R-:W-:Y:S01]  /*07d0*/  ULEA UR14, UR12, UR14, 0x18 ;  /* 0x0000000e0c0e7291 */ /* 0x000fe2000f8ec0ff */
[----:B------:R-:W-:Y:S01]  /*07e0*/  FFMA R88, R37, R27, R88 ;  /* 0x0000001b25587223 */ /* 0x000fe20000000058 */
[----:B------:R-:W-:Y:S01]  /*07f0*/  UIADD3 UR9, UPT, UPT, UR13, UR8, URZ ;  /* 0x000000080d097290 */ /* 0x000fe2000fffe0ff */
[C---:B------:R-:W-:Y:S01]  /*0800*/  FFMA R79, R38.reuse, R29, R82 ;  /* 0x0000001d264f7223 */ /* 0x040fe20000000052 */
[----:B------:R-:W-:Y:S01]  /*0810*/  UIADD3 UR8, UPT, UPT, UR14, UR8, URZ ;  /* 0x000000080e087290 */ /* 0x000fe2000fffe0ff */
[C---:B------:R-:W-:Y:S01]  /*0820*/  FFMA R37, R38.reuse, R31, R84 ;  /* 0x0000001f26257223 */ /* 0x040fe20000000054 */
[C---:B------:R-:W-:Y:S01]  /*0830*/  FFMA R71, R38.reuse, R24, R71 ;  /* 0x0000001826477223 */ /* 0x040fe20000000047 */
[----:B------:R-:W-:Y:S01]  /*0840*/  FFMA R78, R38, R25, R78 ;  /* 0x00000019264e7223 */ /* 0x000fe2000000004e */
[----:B0-----:R-:W-:Y:S01]  /*0850*/  LEA R73, R96, UR9, 0x5 ;  /* 0x0000000960497c11 */ /* 0x001fe2000f8e28ff */
[----:B------:R-:W-:Y:S01]  /*0860*/  FFMA R38, R38, R27, R80 ;  /* 0x0000001b26267223 */ /* 0x000fe20000000050 */
[----:B------:R-:W-:Y:S01]  /*0870*/  FFMA R84, R39, R28, R74 ;  /* 0x0000001c27547223 */ /* 0x000fe2000000004a */
[----:B---3--:R-:W-:Y:S01]  /*0880*/  LEA R69, R83, UR8, 0x5 ;  /* 0x0000000853457c11 */ /* 0x008fe2000f8e28ff */
[C---:B------:R-:W-:Y:S01]  /*0890*/  FFMA R112, R39.reuse, R29, R76 ;  /* 0x0000001d27707223 */ /* 0x040fe2000000004c */
[C---:B------:R-:W-:Y:S01]  /*08a0*/  FFMA R82, R39.reuse, R30, R59 ;  /* 0x0000001e27527223 */ /* 0x040fe2000000003b */
[C---:B------:R-:W-:Y:S01]  /*08b0*/  FFMA R74, R39.reuse, R31, R58 ;  /* 0x0000001f274a7223 */ /* 0x040fe2000000003a */
[C---:B------:R-:W-:Y:S01]  /*08c0*/  FFMA R76, R39.reuse, R24, R57 ;  /* 0x00000018274c7223 */ /* 0x040fe20000000039 */
[C---:B------:R-:W-:Y:S01]  /*08d0*/  FFMA R80, R39.reuse, R25, R56 ;  /* 0x0000001927507223 */ /* 0x040fe20000000038 */
[----:B------:R-:W-:Y:S01]  /*08e0*/  LDS.128 R48, [R73+0x200] ;  /* 0x0002000049307984 */ /* 0x000fe20000000c00 */
[C---:B------:R-:W-:Y:S01]  /*08f0*/  FFMA R67, R39.reuse, R26, R67 ;  /* 0x0000001a27437223 */ /* 0x040fe20000000043 */
[----:B------:R-:W-:Y:S01]  /*0900*/  FFMA R70, R39, R27, R70 ;  /* 0x0000001b27467223 */ /* 0x000fe20000000046 */
[CC--:B----4-:R-:W-:Y:S01]  /*0910*/  FFMA R39, R32.reuse, R28.reuse, R15 ;  /* 0x0000001c20277223 */ /* 0x0d0fe2000000000f */
[----:B------:R-:W0:Y:S01]  /*0920*/  LDS.128 R52, [R69+0x200] ;  /* 0x0002000045347984 */ /* 0x000e220000000c00 */
[-C--:B------:R-:W-:Y:S01]  /*0930*/  FFMA R15, R32, R31.reuse, R18 ;  /* 0x0000001f200f7223 */ /* 0x080fe20000000012 */
[-C--:B------:R-:W-:Y:S01]  /*0940*/  FFMA R18, R33, R28.reuse, R10 ;  /* 0x0000001c21127223 */ /* 0x080fe2000000000a */
[CC--:B------:R-:W-:Y:S01]  /*0950*/  FFMA R107, R34.reuse, R28.reuse, R5 ;  /* 0x0000001c226b7223 */ /* 0x0c0fe20000000005 */
[----:B------:R-:W1:Y:S01]  /*0960*/  LDS.128 R56, [R73+0x210] ;  /* 0x0002100049387984 */ /* 0x000e620000000c00 */
[C---:B------:R-:W-:Y:S01]  /*0970*/  FFMA R0, R35.reuse, R28, R0 ;  /* 0x0000001c23007223 */ /* 0x040fe20000000000 */
[CC--:B------:R-:W-:Y:S01]  /*0980*/  FFMA R109, R34.reuse, R30.reuse, R7 ;  /* 0x0000001e226d7223 */ /* 0x0c0fe20000000007 */
[----:B------:R-:W-:Y:S01]  /*0990*/  FFMA R103, R34, R31, R6 ;  /* 0x0000001f22677223 */ /* 0x000fe20000000006 */
[-C--:B------:R-:W-:Y:S01]  /*09a0*/  FFMA R28, R35, R29.reuse, R4 ;  /* 0x0000001d231c7223 */ /* 0x080fe20000000004 */
[C---:B------:R-:W-:Y:S01]  /*09b0*/  FFMA R105, R32.reuse, R29, R20 ;  /* 0x0000001d20697223 */ /* 0x040fe20000000014 */
[----:B------:R-:W2:Y:S01]  /*09c0*/  LDS.128 R4, [R69+0x210] ;  /* 0x0002100045047984 */ /* 0x000ea20000000c00 */
[C---:B------:R-:W-:Y:S01]  /*09d0*/  FFMA R17, R32.reuse, R30, R17 ;  /* 0x0000001e20117223 */ /* 0x040fe20000000011 */
[C---:B------:R-:W-:Y:S01]  /*09e0*/  FFMA R11, R32.reuse, R24, R11 ;  /* 0x00000018200b7223 */ /* 0x040fe2000000000b */
[C---:B------:R-:W-:Y:S01]  /*09f0*/  FFMA R20, R32.reuse, R25, R16 ;  /* 0x0000001920147223 */ /* 0x040fe20000000010 */
[C---:B------:R-:W-:Y:S01]  /*0a00*/  FFMA R13, R32.reuse, R26, R13 ;  /* 0x0000001a200d7223 */ /* 0x040fe2000000000d */
[----:B------:R-:W-:Y:S01]  /*0a10*/  FFMA R32, R32, R27, R60 ;  /* 0x0000001b20207223 */ /* 0x000fe2000000003c */
[C---:B------:R-:W-:Y:S01]  /*0a20*/  FFMA R10, R33.reuse, R24, R19 ;  /* 0x00000018210a7223 */ /* 0x040fe20000000013 */
[CC--:B------:R-:W-:Y:S01]  /*0a30*/  FFMA R60, R33.reuse, R29.reuse, R14 ;  /* 0x0000001d213c7223 */ /* 0x0c0fe2000000000e */
[----:B------:R-:W-:Y:S01]  /*0a40*/  FFMA R16, R33, R30, R9 ;  /* 0x0000001e21107223 */ /* 0x000fe20000000009 */
[C---:B------:R-:W-:Y:S01]  /*0a50*/  FFMA R19, R34.reuse, R29, R8 ;  /* 0x0000001d22137223 */ /* 0x040fe20000000008 */
[C---:B------:R-:W-:Y:S01]  /*0a60*/  FFMA R23, R34.reuse, R24, R23 ;  /* 0x0000001822177223 */ /* 0x040fe20000000017 */
[C---:B------:R-:W-:Y:S01]  /*0a70*/  FFMA R8, R34.reuse, R25, R62 ;  /* 0x0000001922087223 */ /* 0x040fe2000000003e */
[C---:B------:R-:W-:Y:S01]  /*0a80*/  FFMA R61, R34.reuse, R26, R61 ;  /* 0x0000001a223d7223 */ /* 0x040fe2000000003d */
[----:B------:R-:W-:Y:S01]  /*0a90*/  FFMA R104, R34, R27, R66 ;  /* 0x0000001b22687223 */ /* 0x000fe20000000042 */
[----:B------:R-:W-:Y:S01]  /*0aa0*/  FFMA R30, R35, R30, R3 ;  /* 0x0000001e231e7223 */ /* 0x000fe20000000003 */
[-C--:B------:R-:W-:Y:S01]  /*0ab0*/  FFMA R12, R33, R31.reuse, R12 ;  /* 0x0000001f210c7223 */ /* 0x080fe2000000000c */
[C---:B------:R-:W-:Y:S01]  /*0ac0*/  FFMA R114, R35.reuse, R31, R2 ;  /* 0x0000001f23727223 */ /* 0x040fe20000000002 */
[C---:B------:R-:W-:Y:S01]  /*0ad0*/  FFMA R106, R35.reuse, R24, R63 ;  /* 0x00000018236a7223 */ /* 0x040fe2000000003f */
[-C--:B------:R-:W-:Y:S01]  /*0ae0*/  FFMA R110, R35, R25.reuse, R68 ;  /* 0x00000019236e7223 */ /* 0x080fe20000000044 */
[C---:B------:R-:W-:Y:S01]  /*0af0*/  FFMA R22, R33.reuse, R25, R22 ;  /* 0x0000001921167223 */ /* 0x040fe20000000016 */
[CC--:B------:R-:W-:Y:S01]  /*0b00*/  FFMA R21, R33.reuse, R26.reuse, R21 ;  /* 0x0000001a21157223 */ /* 0x0c0fe20000000015 */
[-C--:B------:R-:W-:Y:S01]  /*0b10*/  FFMA R14, R33, R27.reuse, R64 ;  /* 0x0000001b210e7223 */ /* 0x080fe20000000040 */
[C---:B------:R-:W-:Y:S01]  /*0b20*/  FFMA R63, R35.reuse, R26, R65 ;  /* 0x0000001a233f7223 */ /* 0x040fe20000000041 */
[----:B------:R-:W-:Y:S01]  /*0b30*/  FFMA R122, R35, R27, R72 ;  /* 0x0000001b237a7223 */ /* 0x000fe20000000048 */
[----:B------:R-:W-:Y:S01]  /*0b40*/  UIADD3 UR4, UPT, UPT, UR4, 0x8, URZ ;  /* 0x0000000804047890 */ /* 0x000fe2000fffe0ff */
[----:B------:R-:W-:Y:S03]  /*0b50*/  LDS.128 R24, [R69+0x400] ;  /* 0x0004000045187984 */ /* 0x000fe60000000c00 */
[----:B------:R-:W-:Y:S01]  /*0b60*/  UISETP.GE.AND UP0, UPT, UR4, UR18, UPT ;  /* 0x000000120400728c */ /* 0x000fe2000bf06270 */
[-C--:B0-----:R-:W-:Y:S01]  /*0b70*/  FFMA R97, R48, R52.reuse, R97 ;  /* 0x0000003430617223 */ /* 0x081fe20000000061 */
[-C--:B------:R-:W-:Y:S01]  /*0b80*/  FFMA R108, R49, R52.reuse, R100 ;  /* 0x00000034316c7223 */ /* 0x080fe20000000064 */
[-C--:B------:R-:W-:Y:S01]  /*0b90*/  FFMA R9, R50, R52.reuse, R101 ;  /* 0x0000003432097223 */ /* 0x080fe20000000065 */
[-C--:B------:R-:W-:Y:S01]  /*0ba0*/  FFMA R34, R51, R52.reuse, R84 ;  /* 0x0000003433227223 */ /* 0x080fe20000000054 */
[-C--:B-1----:R-:W-:Y:S01]  /*0bb0*/  FFMA R39, R56, R52.reuse, R39 ;  /* 0x0000003438277223 */ /* 0x082fe20000000027 */
[-C--:B------:R-:W-:Y:S01]  /*0bc0*/  FFMA R62, R57, R52.reuse, R18 ;  /* 0x00000034393e7223 */ /* 0x080fe20000000012 */
[-C--:B------:R-:W-:Y:S01]  /*0bd0*/  FFMA R107, R58, R52.reuse, R107 ;  /* 0x000000343a6b7223 */ /* 0x080fe2000000006b */
[----:B------:R-:W-:Y:S01]  /*0be0*/  FFMA R52, R59, R52, R0 ;  /* 0x000000343b347223 */ /* 0x000fe20000000000 */
[-C--:B------:R-:W-:Y:S01]  /*0bf0*/  FFMA R118, R49, R53.reuse, R92 ;  /* 0x0000003531767223 */ /* 0x080fe2000000005c */
[-C--:B------:R-:W-:Y:S01]  /*0c00*/  FFMA R84, R50, R53.reuse, R79 ;  /* 0x0000003532547223 */ /* 0x080fe2000000004f */
[-C--:B------:R-:W-:Y:S01]  /*0c10*/  FFMA R124, R48, R53.reuse, R99 ;  /* 0x00000035307c7223 */ /* 0x080fe20000000063 */
[-C--:B------:R-:W-:Y:S01]  /*0c20*/  FFMA R68, R51, R53.reuse, R112 ;  /* 0x0000003533447223 */ /* 0x080fe20000000070 */
[-C--:B------:R-:W-:Y:S01]  /*0c30*/  FFMA R92, R56, R53.reuse, R105 ;  /* 0x00000035385c7223 */ /* 0x080fe20000000069 */
        /* <DEDUP_REMOVED lines=19> */
[C---:B--2---:R-:W-:Y:S01]  /*0d70*/  FFMA R37, R48.reuse, R4, R91 ;  /* 0x0000000430257223 */ /* 0x044fe2000000005b */
[C---:B------:R-:W-:Y:S01]  /*0d80*/  FFMA R98, R48.reuse, R5, R98 ;  /* 0x0000000530627223 */ /* 0x040fe20000000062 */
[C---:B------:R-:W-:Y:S01]  /*0d90*/  FFMA R89, R48.reuse, R6, R89 ;  /* 0x0000000630597223 */ /* 0x040fe20000000059 */
[----:B------:R-:W-:Y:S01]  /*0da0*/  FFMA R36, R48, R7, R36 ;  /* 0x0000000730247223 */ /* 0x000fe20000000024 */
[C---:B------:R-:W-:Y:S01]  /*0db0*/  FFMA R55, R49.reuse, R4, R90 ;  /* 0x0000000431377223 */ /* 0x040fe2000000005a */
[----:B------:R-:W0:Y:S01]  /*0dc0*/  LDS.128 R28, [R73+0x400] ;  /* 0x00040000491c7984 */ /* 0x000e220000000c00 */
[C---:B------:R-:W-:Y:S01]  /*0dd0*/  FFMA R48, R49.reuse, R5, R86 ;  /* 0x0000000531307223 */ /* 0x040fe20000000056 */
[C---:B------:R-:W-:Y:S01]  /*0de0*/  FFMA R77, R49.reuse, R6, R77 ;  /* 0x00000006314d7223 */ /* 0x040fe2000000004d */
[----:B------:R-:W-:Y:S01]  /*0df0*/  FFMA R103, R49, R7, R88 ;  /* 0x0000000731677223 */ /* 0x000fe20000000058 */
[C---:B------:R-:W-:Y:S01]  /*0e00*/  FFMA R93, R51.reuse, R4, R76 ;  /* 0x00000004335d7223 */ /* 0x040fe2000000004c */
[C---:B------:R-:W-:Y:S01]  /*0e10*/  FFMA R90, R51.reuse, R5, R80 ;  /* 0x00000005335a7223 */ /* 0x040fe20000000050 */
[CC--:B------:R-:W-:Y:S01]  /*0e20*/  FFMA R91, R51.reuse, R6.reuse, R67 ;  /* 0x00000006335b7223 */ /* 0x0c0fe20000000043 */
[----:B------:R-:W-:Y:S01]  /*0e30*/  FFMA R120, R51, R7, R70 ;  /* 0x0000000733787223 */ /* 0x000fe20000000046 */
[----:B------:R-:W1:Y:S01]  /*0e40*/  LDS.128 R16, [R69+0x410] ;  /* 0x0004100045107984 */ /* 0x000e620000000c00 */
[-C--:B------:R-:W-:Y:S01]  /*0e50*/  FFMA R114, R56, R5.reuse, R20 ;  /* 0x0000000538727223 */ /* 0x080fe20000000014 */
[C---:B------:R-:W-:Y:S01]  /*0e60*/  FFMA R76, R57.reuse, R5, R22 ;  /* 0x00000005394c7223 */ /* 0x040fe20000000016 */
[----:B------:R-:W-:Y:S01]  /*0e70*/  FFMA R51, R57, R6, R21 ;  /* 0x0000000639337223 */ /* 0x000fe20000000015 */
[-C--:B------:R-:W-:Y:S01]  /*0e80*/  FFMA R49, R58, R4.reuse, R23 ;  /* 0x000000043a317223 */ /* 0x080fe20000000017 */
[C---:B------:R-:W-:Y:S01]  /*0e90*/  FFMA R15, R50.reuse, R4, R71 ;  /* 0x00000004320f7223 */ /* 0x040fe20000000047 */
[----:B------:R-:W2:Y:S01]  /*0ea0*/  LDS.128 R20, [R73+0x410] ;  /* 0x0004100049147984 */ /* 0x000ea20000000c00 */
[----:B------:R-:W-:Y:S01]  /*0eb0*/  FFMA R12, R50, R7, R38 ;  /* 0x00000007320c7223 */ /* 0x000fe20000000026 */
[CC--:B------:R-:W-:Y:S01]  /*0ec0*/  FFMA R81, R59.reuse, R6.reuse, R63 ;  /* 0x000000063b517223 */ /* 0x0c0fe2000000003f */
[C---:B------:R-:W-:Y:S01]  /*0ed0*/  FFMA R65, R58.reuse, R6, R61 ;  /* 0x000000063a417223 */ /* 0x040fe2000000003d */
[C---:B------:R-:W-:Y:S01]  /*0ee0*/  FFMA R105, R59.reuse, R4, R106 ;  /* 0x000000043b697223 */ /* 0x040fe2000000006a */
[C---:B------:R-:W-:Y:S01]  /*0ef0*/  FFMA R102, R58.reuse, R5, R8 ;  /* 0x000000053a667223 */ /* 0x040fe20000000008 */
[-C--:B------:R-:W-:Y:S01]  /*0f00*/  FFMA R100, R58, R7.reuse, R104 ;  /* 0x000000073a647223 */ /* 0x080fe20000000068 */
[----:B------:R-:W-:Y:S01]  /*0f10*/  FFMA R106, R59, R7, R122 ;  /* 0x000000073b6a7223 */ /* 0x000fe2000000007a */
[C---:B------:R-:W-:Y:S01]  /*0f20*/  FFMA R78, R50.reuse, R5, R78 ;  /* 0x00000005324e7223 */ /* 0x040fe2000000004e */
[----:B------:R-:W-:Y:S01]  /*0f30*/  FFMA R71, R50, R6, R75 ;  /* 0x0000000632477223 */ /* 0x000fe2000000004b */
[C---:B------:R-:W-:Y:S01]  /*0f40*/  FFMA R121, R56.reuse, R4, R11 ;  /* 0x0000000438797223 */ /* 0x040fe2000000000b */
[C---:B------:R-:W-:Y:S01]  /*0f50*/  FFMA R115, R56.reuse, R6, R13 ;  /* 0x0000000638737223 */ /* 0x040fe2000000000d */
[-C--:B------:R-:W-:Y:S01]  /*0f60*/  FFMA R82, R56, R7.reuse, R32 ;  /* 0x0000000738527223 */ /* 0x080fe20000000020 */
[C---:B------:R-:W-:Y:S01]  /*0f70*/  FFMA R111, R57.reuse, R4, R10 ;  /* 0x00000004396f7223 */ /* 0x040fe2000000000a */
[----:B------:R-:W-:Y:S01]  /*0f80*/  FFMA R112, R57, R7, R14 ;  /* 0x0000000739707223 */ /* 0x000fe2000000000e */
[----:B------:R-:W-:Y:S01]  /*0f90*/  FFMA R110, R59, R5, R110 ;  /* 0x000000053b6e7223 */ /* 0x000fe2000000006e */
[----:B------:R-:W3:Y:S01]  /*0fa0*/  @!UP0 LDCU UR8, c[0x0][0x384] ;  /* 0x00007080ff0887ac */ /* 0x000ee20008000800 */
[----:B------:R-:W-:Y:S01]  /*0fb0*/  LDS.128 R4, [R69+0x610] ;  /* 0x0006100045047984 */ /* 0x000fe20000000c00 */
[----:B------:R-:W-:Y:S01]  /*0fc0*/  PLOP3.LUT P0, PT, PT, PT, UP0, 0x80, 0x8 ;  /* 0x000000000008781c */ /* 0x000fe20003f0f008 */
[----:B------:R-:W-:Y:S01]  /*0fd0*/  @!UP0 UMOV UR9, UR11 ;  /* 0x0000000b00098c82 */ /* 0x000fe20008000000 */
[C---:B0-----:R-:W-:Y:S01]  /*0fe0*/  FFMA R63, R28.reuse, R26, R79 ;  /* 0x0000001a1c3f7223 */ /* 0x041fe2000000004f */
[CC--:B------:R-:W-:Y:S01]  /*0ff0*/  FFMA R94, R29.reuse, R24.reuse, R108 ;  /* 0x000000181d5e7223 */ /* 0x0c0fe2000000006c */
[----:B------:R-:W-:Y:S01]  /*1000*/  FFMA R86, R29, R27, R99 ;  /* 0x0000001b1d567223 */ /* 0x000fe20000000063 */
[C---:B------:R-:W-:Y:S01]  /*1010*/  FFMA R75, R28.reuse, R24, R97 ;  /* 0x000000181c4b7223 */ /* 0x040fe20000000061 */
[C---:B------:R-:W-:Y:S01]  /*1020*/  FFMA R56, R28.reuse, R25, R124 ;  /* 0x000000191c387223 */ /* 0x040fe2000000007c */
[-C--:B------:R-:W-:Y:S01]  /*1030*/  FFMA R50, R28, R27.reuse, R101 ;  /* 0x0000001b1c327223 */ /* 0x080fe20000000065 */
[----:B------:R-:W-:Y:S01]  /*1040*/  FFMA R32, R31, R27, R74 ;  /* 0x0000001b1f207223 */ /* 0x000fe2000000004a */
[----:B------:R-:W-:Y:S01]  /*1050*/  FFMA R84, R30, R25, R84 ;  /* 0x000000191e547223 */ /* 0x000fe20000000054 */
[CC--:B-1----:R-:W-:Y:S01]  /*1060*/  FFMA R79, R28.reuse, R16.reuse, R37 ;  /* 0x000000101c4f7223 */ /* 0x0c2fe20000000025 */
[----:B------:R-:W-:Y:S01]  /*1070*/  FFMA R38, R28, R19, R36 ;  /* 0x000000131c267223 */ /* 0x000fe20000000024 */
[C---:B------:R-:W-:Y:S01]  /*1080*/  FFMA R61, R29.reuse, R16, R55 ;  /* 0x000000101d3d7223 */ /* 0x040fe20000000037 */
[C---:B------:R-:W-:Y:S01]  /*1090*/  FFMA R36, R29.reuse, R25, R118 ;  /* 0x000000191d247223 */ /* 0x040fe20000000076 */
[C---:B------:R-:W-:Y:S01]  /*10a0*/  FFMA R37, R29.reuse, R26, R95 ;  /* 0x0000001a1d257223 */ /* 0x040fe2000000005f */
[C---:B------:R-:W-:Y:S01]  /*10b0*/  FFMA R88, R29.reuse, R17, R48 ;  /* 0x000000111d587223 */ /* 0x040fe20000000030 */
[C---:B------:R-:W-:Y:S01]  /*10c0*/  FFMA R77, R29.reuse, R18, R77 ;  /* 0x000000121d4d7223 */ /* 0x040fe2000000004d */
[-C--:B------:R-:W-:Y:S01]  /*10d0*/  FFMA R122, R29, R19.reuse, R103 ;  /* 0x000000131d7a7223 */ /* 0x080fe20000000067 */
[C---:B------:R-:W-:Y:S01]  /*10e0*/  FFMA R55, R30.reuse, R24, R9 ;  /* 0x000000181e377223 */ /* 0x040fe20000000009 */
[C---:B------:R-:W-:Y:S01]  /*10f0*/  FFMA R67, R30.reuse, R16, R15 ;  /* 0x000000101e437223 */ /* 0x040fe2000000000f */
[C---:B------:R-:W-:Y:S01]  /*1100*/  FFMA R80, R30.reuse, R19, R12 ;  /* 0x000000131e507223 */ /* 0x040fe2000000000c */
[C---:B--2---:R-:W-:Y:S01]  /*1110*/  FFMA R58, R21.reuse, R27, R64 ;  /* 0x0000001b153a7223 */ /* 0x044fe20000000040 */
[----:B------:R-:W-:Y:S01]  /*1120*/  FFMA R29, R30, R26, R33 ;  /* 0x0000001a1e1d7223 */ /* 0x000fe20000000021 */
[----:B------:R-:W-:Y:S01]  /*1130*/  LDS.128 R8, [R73+0x600] ;  /* 0x0006000049087984 */ /* 0x000fe20000000c00 */
[-C--:B------:R-:W-:Y:S01]  /*1140*/  FFMA R64, R21, R17.reuse, R76 ;  /* 0x0000001115407223 */ /* 0x080fe2000000004c */
[CC--:B------:R-:W-:Y:S01]  /*1150*/  FFMA R98, R28.reuse, R17.reuse, R98 ;  /* 0x000000111c627223 */ /* 0x0c0fe20000000062 */
[----:B------:R-:W-:Y:S01]  /*1160*/  FFMA R89, R28, R18, R89 ;  /* 0x000000121c597223 */ /* 0x000fe20000000059 */
[----:B------:R-:W0:Y:S01]  /*1170*/  LDS.128 R12, [R69+0x600] ;  /* 0x00060000450c7984 */ /* 0x000e220000000c00 */
[C---:B------:R-:W-:Y:S01]  /*1180*/  FFMA R48, R31.reuse, R24, R34 ;  /* 0x000000181f307223 */ /* 0x040fe20000000022 */
[C---:B------:R-:W-:Y:S01]  /*1190*/  FFMA R33, R31.reuse, R16, R93 ;  /* 0x000000101f217223 */ /* 0x040fe2000000005d */
[C---:B------:R-:W-:Y:S01]  /*11a0*/  FFMA R70, R31.reuse, R17, R90 ;  /* 0x000000111f467223 */ /* 0x040fe2000000005a */
[-C--:B------:R-:W-:Y:S01]  /*11b0*/  FFMA R76, R22, R27.reuse, R54 ;  /* 0x0000001b164c7223 */ /* 0x080fe20000000036 */
[----:B------:R-:W-:Y:S01]  /*11c0*/  FFMA R28, R30, R27, R116 ;  /* 0x0000001b1e1c7223 */ /* 0x000fe20000000074 */
[CC--:B------:R-:W-:Y:S01]  /*11d0*/  FFMA R34, R31.reuse, R25.reuse, R68 ;  /* 0x000000191f227223 */ /* 0x0c0fe20000000044 */
[----:B------:R-:W-:Y:S01]  /*11e0*/  FFMA R35, R31, R26, R35 ;  /* 0x0000001a1f237223 */ /* 0x000fe20000000023 */
        /* <DEDUP_REMOVED lines=8> */
[CC--:B------:R-:W-:Y:S01]  /*1270*/  FFMA R74, R22.reuse, R25.reuse, R2 ;  /* 0x00000019164a7223 */ /* 0x0c0fe20000000002 */
[C---:B------:R-:W-:Y:S01]  /*1280*/  FFMA R109, R22.reuse, R26, R109 ;  /* 0x0000001a166d7223 */ /* 0x040fe2000000006d */
[C---:B------:R-:W-:Y:S01]  /*1290*/  FFMA R52, R23.reuse, R24, R52 ;  /* 0x0000001817347223 */ /* 0x040fe20000000034 */
[C---:B------:R-:W-:Y:S01]  /*12a0*/  FFMA R54, R23.reuse, R25, R0 ;  /* 0x0000001917367223 */ /* 0x040fe20000000000 */
[C---:B------:R-:W-:Y:S01]  /*12b0*/  FFMA R93, R23.reuse, R26, R3 ;  /* 0x0000001a175d7223 */ /* 0x040fe20000000003 */
[----:B------:R-:W-:Y:S01]  /*12c0*/  FFMA R72, R23, R27, R72 ;  /* 0x0000001b17487223 */ /* 0x000fe20000000048 */
[----:B------:R-:W-:Y:S01]  /*12d0*/  FFMA R66, R22, R17, R102 ;  /* 0x0000001116427223 */ /* 0x000fe20000000066 */
[----:B------:R-:W1:Y:S01]  /*12e0*/  LDS.128 R24, [R73+0x610] ;  /* 0x0006100049187984 */ /* 0x000e620000000c00 */
[----:B---3--:R-:W-:Y:S01]  /*12f0*/  @!UP0 USHF.L.U32 UR8, UR8, 0x3, URZ ;  /* 0x0000000308088899 */ /* 0x008fe200080006ff */
[----:B------:R-:W-:-:S02]  /*1300*/  HFMA2 R102, -RZ, RZ, 0, 2.384185791015625e-07 ;  /* 0x00000004ff667431 */ /* 0x000fc400000001ff */
[----:B------:R-:W-:Y:S01]  /*1310*/  FFMA R68, R22, R19, R100 ;  /* 0x0000001316447223 */ /* 0x000fe20000000064 */
[----:B------:R-:W-:Y:S01]  /*1320*/  MOV R100, 0x4 ;  /* 0x0000000400647802 */ /* 0x000fe20000000f00 */
[----:B------:R-:W-:Y:S01]  /*1330*/  @!UP0 UIMAD.WIDE UR6, UR8, 0x4, UR6 ;  /* 0x00000004080688a5 */ /* 0x000fe2000f8e0206 */
[C---:B------:R-:W-:Y:S01]  /*1340*/  FFMA R78, R30.reuse, R17, R78 ;  /* 0x000000111e4e7223 */ /* 0x040fe2000000004e */
[-C--:B------:R-:W-:Y:S01]  /*1350*/  FFMA R71, R30, R18.reuse, R71 ;  /* 0x000000121e477223 */ /* 0x080fe20000000047 */
[C---:B------:R-:W-:Y:S01]  /*1360*/  FFMA R57, R31.reuse, R18, R91 ;  /* 0x000000121f397223 */ /* 0x040fe2000000005b */
[----:B------:R-:W-:Y:S01]  /*1370*/  FFMA R120, R31, R19, R120 ;  /* 0x000000131f787223 */ /* 0x000fe20000000078 */
[----:B------:R-:W-:Y:S01]  /*1380*/  @!UP0 UMOV UR8, UR10 ;  /* 0x0000000a00088c82 */ /* 0x000fe20008000000 */
[----:B------:R-:W-:-:S04]  /*1390*/  @!P0 IMAD.WIDE R100, R87, R100, UR6 ;  /* 0x0000000657648e25 */ /* 0x000fc8000f8e0264 */
[C---:B------:R-:W-:Y:S01]  /*13a0*/  FFMA R121, R20.reuse, R16, R121 ;  /* 0x0000001014797223 */ /* 0x040fe20000000079 */
[C---:B------:R-:W-:Y:S01]  /*13b0*/  FFMA R114, R20.reuse, R17, R114 ;  /* 0x0000001114727223 */ /* 0x040fe20000000072 */
[----:B------:R-:W-:Y:S01]  /*13c0*/  FFMA R115, R20, R18, R115 ;  /* 0x0000001214737223 */ /* 0x000fe20000000073 */
[----:B------:R-:W-:-:S04]  /*13d0*/  @!P0 IMAD.WIDE.U32 R102, R85, R102, UR8 ;  /* 0x0000000855668e25 */ /* 0x000fc8000f8e0066 */
[-C--:B------:R-:W-:Y:S01]  /*13e0*/  FFMA R82, R20, R19.reuse, R82 ;  /* 0x0000001314527223 */ /* 0x080fe20000000052 */
[C---:B------:R-:W-:Y:S01]  /*13f0*/  FFMA R111, R21.reuse, R16, R111 ;  /* 0x00000010156f7223 */ /* 0x040fe2000000006f */
[C---:B------:R-:W-:Y:S01]  /*1400*/  FFMA R51, R21.reuse, R18, R51 ;  /* 0x0000001215337223 */ /* 0x040fe20000000033 */
[----:B------:R-:W-:Y:S01]  /*1410*/  FFMA R112, R21, R19, R112 ;  /* 0x0000001315707223 */ /* 0x000fe20000000070 */
[C---:B------:R-:W-:Y:S01]  /*1420*/  FFMA R49, R22.reuse, R16, R49 ;  /* 0x0000001016317223 */ /* 0x040fe20000000031 */
[----:B------:R-:W-:Y:S01]  /*1430*/  FFMA R65, R22, R18, R65 ;  /* 0x0000001216417223 */ /* 0x000fe20000000041 */
[C---:B------:R-:W-:Y:S01]  /*1440*/  FFMA R105, R23.reuse, R16, R105 ;  /* 0x0000001017697223 */ /* 0x040fe20000000069 */
[C---:B------:R-:W-:Y:S01]  /*1450*/  FFMA R110, R23.reuse, R17, R110 ;  /* 0x00000011176e7223 */ /* 0x040fe2000000006e */
[C---:B------:R-:W-:Y:S01]  /*1460*/  FFMA R53, R23.reuse, R18, R81 ;  /* 0x0000001217357223 */ /* 0x040fe20000000051 */
[----:B------:R-:W-:Y:S01]  /*1470*/  FFMA R106, R23, R19, R106 ;  /* 0x00000013176a7223 */ /* 0x000fe2000000006a */
[C---:B0-----:R-:W-:Y:S01]  /*1480*/  FFMA R39, R8.reuse, R12, R75 ;  /* 0x0000000c08277223 */ /* 0x041fe2000000004b */
[C---:B------:R-:W-:Y:S01]  /*1490*/  FFMA R56, R8.reuse, R13, R56 ;  /* 0x0000000d08387223 */ /* 0x040fe20000000038 */
[C---:B------:R-:W-:Y:S01]  /*14a0*/  FFMA R3, R8.reuse, R14, R63 ;  /* 0x0000000e08037223 */ /* 0x040fe2000000003f */
[C---:B------:R-:W-:Y:S01]  /*14b0*/  FFMA R50, R8.reuse, R15, R50 ;  /* 0x0000000f08327223 */ /* 0x040fe20000000032 */
[C---:B------:R-:W-:Y:S01]  /*14c0*/  FFMA R79, R8.reuse, R4, R79 ;  /* 0x00000004084f7223 */ /* 0x040fe2000000004f */
[C---:B------:R-:W-:Y:S01]  /*14d0*/  FFMA R98, R8.reuse, R5, R98 ;  /* 0x0000000508627223 */ /* 0x040fe20000000062 */
[C---:B------:R-:W-:Y:S01]  /*14e0*/  FFMA R89, R8.reuse, R6, R89 ;  /* 0x0000000608597223 */ /* 0x040fe20000000059 */
        /* <DEDUP_REMOVED lines=25> */
[----:B------:R-:W-:Y:S01]  /*1680*/  LDS.128 R20, [R73+0x800] ;  /* 0x0008000049147984 */ /* 0x000fe20000000c00 */
[C---:B-1----:R-:W-:Y:S01]  /*1690*/  FFMA R95, R24.reuse, R12, R95 ;  /* 0x0000000c185f7223 */ /* 0x042fe2000000005f */
[C---:B------:R-:W-:Y:S01]  /*16a0*/  FFMA R92, R24.reuse, R13, R92 ;  /* 0x0000000d185c7223 */ /* 0x040fe2000000005c */
[C---:B------:R-:W-:Y:S01]  /*16b0*/  FFMA R59, R24.reuse, R14, R59 ;  /* 0x0000000e183b7223 */ /* 0x040fe2000000003b */
[----:B------:R-:W0:Y:S01]  /*16c0*/  LDS.128 R16, [R69+0x800] ;  /* 0x0008000045107984 */ /* 0x000e220000000c00 */
[----:B------:R-:W-:Y:S01]  /*16d0*/  FFMA R90, R24, R15, R90 ;  /* 0x0000000f185a7223 */ /* 0x000fe2000000005a */
[C---:B------:R-:W-:Y:S01]  /*16e0*/  FFMA R62, R25.reuse, R12, R62 ;  /* 0x0000000c193e7223 */ /* 0x040fe2000000003e */
[C---:B------:R-:W-:Y:S01]  /*16f0*/  FFMA R60, R25.reuse, R13, R60 ;  /* 0x0000000d193c7223 */ /* 0x040fe2000000003c */
[----:B------:R-:W1:Y:S01]  /*1700*/  LDS.128 R8, [R69+0x810] ;  /* 0x0008100045087984 */ /* 0x000e620000000c00 */
[C---:B------:R-:W-:Y:S01]  /*1710*/  FFMA R113, R25.reuse, R14, R113 ;  /* 0x0000000e19717223 */ /* 0x040fe20000000071 */
[----:B------:R-:W-:Y:S01]  /*1720*/  FFMA R58, R25, R15, R58 ;  /* 0x0000000f193a7223 */ /* 0x000fe2000000003a */
[C---:B------:R-:W-:Y:S01]  /*1730*/  FFMA R107, R26.reuse, R12, R107 ;  /* 0x0000000c1a6b7223 */ /* 0x040fe2000000006b */
[C---:B------:R-:W-:Y:S01]  /*1740*/  FFMA R74, R26.reuse, R13, R74 ;  /* 0x0000000d1a4a7223 */ /* 0x040fe2000000004a */
        /* <DEDUP_REMOVED lines=14> */
[----:B-----5:R-:W5:Y:S01]  /*1830*/  @!P0 LDG.E.128 R40, desc[UR16][R102.64+0x20] ;  /* 0x0000201066288981 */ /* 0x020f62000c1e1d00 */
[C---:B------:R-:W-:Y:S01]  /*1840*/  FFMA R49, R26.reuse, R4, R49 ;  /* 0x000000041a317223 */ /* 0x040fe20000000031 */
[C---:B------:R-:W-:Y:S01]  /*1850*/  FFMA R66, R26.reuse, R5, R66 ;  /* 0x000000051a427223 */ /* 0x040fe20000000042 */
[C---:B------:R-:W-:Y:S01]  /*1860*/  FFMA R65, R26.reuse, R6, R65 ;  /* 0x000000061a417223 */ /* 0x040fe20000000041 */
[----:B------:R2:W5:Y:S01]  /*1870*/  @!P0 LDG.E.128 R44, desc[UR16][R100.64] ;  /* 0x00000010642c8981 */ /* 0x000562000c1e1d00 */
[----:B------:R-:W-:Y:S01]  /*1880*/  FFMA R68, R26, R7, R68 ;  /* 0x000000071a447223 */ /* 0x000fe20000000044 */
[C---:B------:R-:W-:Y:S01]  /*1890*/  FFMA R105, R27.reuse, R4, R105 ;  /* 0x000000041b697223 */ /* 0x040fe20000000069 */
[C---:B------:R-:W-:Y:S01]  /*18a0*/  FFMA R110, R27.reuse, R5, R110 ;  /* 0x000000051b6e7223 */ /* 0x040fe2000000006e */
[----:B------:R-:W3:Y:S01]  /*18b0*/  LDS.128 R12, [R73+0x810] ;  /* 0x00081000490c7984 */ /* 0x000ee20000000c00 */
[C---:B------:R-:W-:Y:S01]  /*18c0*/  FFMA R53, R27.reuse, R6, R53 ;  /* 0x000000061b357223 */ /* 0x040fe20000000035 */
[----:B------:R-:W-:Y:S01]  /*18d0*/  FFMA R106, R27, R7, R106 ;  /* 0x000000071b6a7223 */ /* 0x000fe2000000006a */
[----:B------:R-:W-:Y:S01]  /*18e0*/  @!UP0 UIADD3 UR12, UP2, UPT, UR10, 0x20, URZ ;  /* 0x000000200a0c8890 */ /* 0x000fe2000ff5e0ff */
[----:B------:R-:W-:Y:S01]  /*18f0*/  LDS.128 R24, [R69+0xa00] ;  /* 0x000a000045187984 */ /* 0x000fe20000000c00 */
[----:B------:R-:W-:-:S02]  /*1900*/  UISETP.GE.AND UP1, UPT, UR4, UR18, UPT ;  /* 0x000000120400728c */ /* 0x000fc4000bf26270 */
[----:B------:R-:W-:Y:S01]  /*1910*/  @!UP0 UIADD3.X UR15, UPT, UPT, URZ, UR11, URZ, UP2, !UPT ;  /* 0x0000000bff0f8290 */ /* 0x000fe200097fe4ff */
[----:B--2---:R-:W2:Y:S01]  /*1920*/  LDS.128 R100, [R73+0xa00] ;  /* 0x000a000049647984 */ /* 0x004ea20000000c00 */
[C---:B0-----:R-:W-:Y:S01]  /*1930*/  FFMA R39, R20.reuse, R16, R39 ;  /* 0x0000001014277223 */ /* 0x041fe20000000027 */
[C---:B------:R-:W-:Y:S01]  /*1940*/  FFMA R56, R20.reuse, R17, R56 ;  /* 0x0000001114387223 */ /* 0x040fe20000000038 */
[C---:B------:R-:W-:Y:S01]  /*1950*/  FFMA R3, R20.reuse, R18, R3 ;  /* 0x0000001214037223 */ /* 0x040fe20000000003 */
[----:B------:R-:W0:Y:S01]  /*1960*/  LDS.128 R4, [R69+0xa10] ;  /* 0x000a100045047984 */ /* 0x000e220000000c00 */
[C---:B------:R-:W-:Y:S01]  /*1970*/  FFMA R50, R20.reuse, R19, R50 ;  /* 0x0000001314327223 */ /* 0x040fe20000000032 */
[C---:B-1----:R-:W-:Y:S01]  /*1980*/  FFMA R79, R20.reuse, R8, R79 ;  /* 0x00000008144f7223 */ /* 0x042fe2000000004f */
[C---:B------:R-:W-:Y:S01]  /*1990*/  FFMA R98, R20.reuse, R9, R98 ;  /* 0x0000000914627223 */ /* 0x040fe20000000062 */
[C---:B------:R-:W-:Y:S01]  /*19a0*/  FFMA R89, R20.reuse, R10, R89 ;  /* 0x0000000a14597223 */ /* 0x040fe20000000059 */
[----:B------:R-:W-:Y:S01]  /*19b0*/  FFMA R38, R20, R11, R38 ;  /* 0x0000000b14267223 */ /* 0x000fe20000000026 */
[CC--:B------:R-:W-:Y:S01]  /*19c0*/  FFMA R36, R21.reuse, R17.reuse, R36 ;  /* 0x0000001115247223 */ /* 0x0c0fe20000000024 */
[C---:B------:R-:W-:Y:S01]  /*19d0*/  FFMA R37, R21.reuse, R18, R37 ;  /* 0x0000001215257223 */ /* 0x040fe20000000025 */
[----:B------:R-:W-:Y:S01]  /*19e0*/  FFMA R31, R21, R8, R31 ;  /* 0x00000008151f7223 */ /* 0x000fe2000000001f */
[C---:B------:R-:W-:Y:S01]  /*19f0*/  FFMA R30, R22.reuse, R17, R30 ;  /* 0x00000011161e7223 */ /* 0x040fe2000000001e */
[CC--:B------:R-:W-:Y:S01]  /*1a00*/  FFMA R29, R22.reuse, R18.reuse, R29 ;  /* 0x00000012161d7223 */ /* 0x0c0fe2000000001d */
[C---:B------:R-:W-:Y:S01]  /*1a10*/  FFMA R28, R22.reuse, R19, R28 ;  /* 0x00000013161c7223 */ /* 0x040fe2000000001c */
[C---:B------:R-:W-:Y:S01]  /*1a20*/  FFMA R34, R23.reuse, R17, R34 ;  /* 0x0000001117227223 */ /* 0x040fe20000000022 */
[C---:B------:R-:W-:Y:S01]  /*1a30*/  FFMA R35, R23.reuse, R18, R35 ;  /* 0x0000001217237223 */ /* 0x040fe20000000023 */
[C---:B------:R-:W-:Y:S01]  /*1a40*/  FFMA R32, R23.reuse, R19, R32 ;  /* 0x0000001317207223 */ /* 0x040fe20000000020 */
[C---:B------:R-:W-:Y:S01]  /*1a50*/  FFMA R33, R23.reuse, R8, R33 ;  /* 0x0000000817217223 */ /* 0x040fe20000000021 */
[----:B------:R-:W1:Y:S01]  /*1a60*/  LDS.128 R116, [R73+0xa10] ;  /* 0x000a100049747984 */ /* 0x000e620000000c00 */
[C---:B------:R-:W-:Y:S01]  /*1a70*/  FFMA R48, R23.reuse, R16, R48 ;  /* 0x0000001017307223 */ /* 0x040fe20000000030 */
[C---:B------:R-:W-:Y:S01]  /*1a80*/  FFMA R70, R23.reuse, R9, R70 ;  /* 0x0000000917467223 */ /* 0x040fe20000000046 */
[C---:B------:R-:W-:Y:S01]  /*1a90*/  FFMA R57, R23.reuse, R10, R57 ;  /* 0x0000000a17397223 */ /* 0x040fe20000000039 */
[----:B------:R-:W-:Y:S01]  /*1aa0*/  FFMA R120, R23, R11, R120 ;  /* 0x0000000b17787223 */ /* 0x000fe20000000078 */
[CC--:B------:R-:W-:Y:S01]  /*1ab0*/  FFMA R88, R21.reuse, R9.reuse, R88 ;  /* 0x0000000915587223 */ /* 0x0c0fe20000000058 */
[C---:B------:R-:W-:Y:S01]  /*1ac0*/  FFMA R67, R22.reuse, R8, R67 ;  /* 0x0000000816437223 */ /* 0x040fe20000000043 */
[----:B------:R-:W-:Y:S01]  /*1ad0*/  FFMA R78, R22, R9, R78 ;  /* 0x00000009164e7223 */ /* 0x000fe2000000004e */
[C---:B------:R-:W-:Y:S01]  /*1ae0*/  FFMA R0, R21.reuse, R16, R0 ;  /* 0x0000001015007223 */ /* 0x040fe20000000000 */
[C---:B------:R-:W-:Y:S01]  /*1af0*/  FFMA R2, R21.reuse, R19, R2 ;  /* 0x0000001315027223 */ /* 0x040fe20000000002 */
[C---:B------:R-:W-:Y:S01]  /*1b00*/  FFMA R77, R21.reuse, R10, R77 ;  /* 0x0000000a154d7223 */ /* 0x040fe2000000004d */
[----:B------:R-:W-:Y:S01]  /*1b10*/  FFMA R122, R21, R11, R122 ;  /* 0x0000000b157a7223 */ /* 0x000fe2000000007a */
[C---:B---3--:R-:W-:Y:S01]  /*1b20*/  FFMA R52, R15.reuse, R16, R52 ;  /* 0x000000100f347223 */ /* 0x048fe20000000034 */
        /* <DEDUP_REMOVED lines=25> */
[C---:B--2---:R-:W-:Y:S01]  /*1cc0*/  FFMA R15, R100.reuse, R24, R39 ;  /* 0x00000018640f7223 */ /* 0x044fe20000000027 */
[C---:B------:R-:W-:Y:S01]  /*1cd0*/  FFMA R75, R100.reuse, R25, R56 ;  /* 0x00000019644b7223 */ /* 0x040fe20000000038 */
[C---:B------:R-:W-:Y:S01]  /*1ce0*/  FFMA R3, R100.reuse, R26, R3 ;  /* 0x0000001a64037223 */ /* 0x040fe20000000003 */
[C---:B------:R-:W-:Y:S01]  /*1cf0*/  FFMA R91, R100.reuse, R27, R50 ;  /* 0x0000001b645b7223 */ /* 0x040fe20000000032 */
[C---:B0-----:R-:W-:Y:S01]  /*1d00*/  FFMA R79, R100.reuse, R4, R79 ;  /* 0x00000004644f7223 */ /* 0x041fe2000000004f */
        /* <DEDUP_REMOVED lines=12> */
[----:B------:R-:W-:Y:S01]  /*1dd0*/  FFMA R56, R103, R4, R33 ;  /* 0x0000000467387223 */ /* 0x000fe20000000021 */
[----:B------:R-:W-:Y:S01]  /*1de0*/  LDS.128 R36, [R73+0xc00] ;  /* 0x000c000049247984 */ /* 0x000fe20000000c00 */
[C---:B------:R-:W-:Y:S01]  /*1df0*/  FFMA R55, R22.reuse, R16, R55 ;  /* 0x0000001016377223 */ /* 0x040fe20000000037 */
[C---:B------:R-:W-:Y:S01]  /*1e00*/  FFMA R71, R22.reuse, R10, R71 ;  /* 0x0000000a16477223 */ /* 0x040fe20000000047 */
[----:B------:R-:W-:Y:S01]  /*1e10*/  FFMA R80, R22, R11, R80 ;  /* 0x0000000b16507223 */ /* 0x000fe20000000050 */
[----:B------:R-:W0:Y:S01]  /*1e20*/  LDS.128 R28, [R69+0xc00] ;  /* 0x000c0000451c7984 */ /* 0x000e220000000c00 */
[C---:B------:R-:W-:Y:S01]  /*1e30*/  FFMA R22, R13.reuse, R16, R62 ;  /* 0x000000100d167223 */ /* 0x040fe2000000003e */
[C---:B------:R-:W-:Y:S01]  /*1e40*/  FFMA R20, R13.reuse, R17, R60 ;  /* 0x000000110d147223 */ /* 0x040fe2000000003c */
[C---:B------:R-:W-:Y:S01]  /*1e50*/  FFMA R113, R13.reuse, R18, R113 ;  /* 0x000000120d717223 */ /* 0x040fe20000000071 */
[----:B------:R-:W2:Y:S01]  /*1e60*/  LDS.128 R32, [R73+0xc10] ;  /* 0x000c100049207984 */ /* 0x000ea20000000c00 */
[C---:B------:R-:W-:Y:S01]  /*1e70*/  FFMA R58, R13.reuse, R19, R58 ;  /* 0x000000130d3a7223 */ /* 0x040fe2000000003a */
[----:B------:R-:W-:Y:S01]  /*1e80*/  FFMA R21, R13, R10, R51 ;  /* 0x0000000a0d157223 */ /* 0x000fe20000000033 */
[-C--:B------:R-:W-:Y:S01]  /*1e90*/  FFMA R10, R103, R24.reuse, R48 ;  /* 0x00000018670a7223 */ /* 0x080fe20000000030 */
[----:B------:R-:W-:Y:S01]  /*1ea0*/  LDS.128 R60, [R73+0xe00] ;  /* 0x000e0000493c7984 */ /* 0x000fe20000000c00 */
[-C--:B------:R-:W-:Y:S01]  /*1eb0*/  FFMA R0, R101, R24.reuse, R0 ;  /* 0x0000001865007223 */ /* 0x080fe20000000000 */
[-C--:B------:R-:W-:Y:S01]  /*1ec0*/  FFMA R55, R102, R24.reuse, R55 ;  /* 0x0000001866377223 */ /* 0x080fe20000000037 */
[----:B-1----:R-:W-:Y:S01]  /*1ed0*/  FFMA R52, R119, R24, R52 ;  /* 0x0000001877347223 */ /* 0x002fe20000000034 */
[----:B------:R-:W1:Y:S01]  /*1ee0*/  LDS.128 R16, [R69+0xe00] ;  /* 0x000e000045107984 */ /* 0x000e620000000c00 */
[C---:B------:R-:W-:Y:S01]  /*1ef0*/  FFMA R70, R103.reuse, R5, R70 ;  /* 0x0000000567467223 */ /* 0x040fe20000000046 */
[C---:B------:R-:W-:Y:S01]  /*1f00*/  FFMA R57, R103.reuse, R6, R57 ;  /* 0x0000000667397223 */ /* 0x040fe20000000039 */
[----:B------:R-:W-:Y:S01]  /*1f10*/  FFMA R120, R103, R7, R120 ;  /* 0x0000000767787223 */ /* 0x000fe20000000078 */
[----:B------:R3:W4:Y:S01]  /*1f20*/  LDS.128 R48, [R73+0xe10] ;  /* 0x000e100049307984 */ /* 0x0007220000000c00 */
[----:B------:R-:W-:Y:S01]  /*1f30*/  FFMA R112, R13, R11, R112 ;  /* 0x0000000b0d707223 */ /* 0x000fe20000000070 */
        /* <DEDUP_REMOVED lines=10> */
[----:B------:R-:W-:Y:S01]  /*1fe0*/  FFMA R13, R116, R6, R115 ;  /* 0x00000006740d7223 */ /* 0x000fe20000000073 */
[----:B---3--:R-:W-:Y:S01]  /*1ff0*/  FFMA R73, R118, R24, R107 ;  /* 0x0000001876497223 */ /* 0x008fe2000000006b */
[----:B------:R-:W-:Y:S01]  /*2000*/  FFMA R116, R116, R7, R82 ;  /* 0x0000000774747223 */ /* 0x000fe20000000052 */
        /* <DEDUP_REMOVED lines=9> */
[-C--:B0-----:R-:W-:Y:S01]  /*20a0*/  FFMA R0, R37, R28.reuse, R0 ;  /* 0x0000001c25007223 */ /* 0x081fe20000000000 */
[----:B------:R-:W-:Y:S01]  /*20b0*/  FFMA R55, R38, R28, R55 ;  /* 0x0000001c26377223 */ /* 0x000fe20000000037 */
[C---:B------:R-:W-:Y:S01]  /*20c0*/  FFMA R104, R117.reuse, R26, R113 ;  /* 0x0000001a75687223 */ /* 0x040fe20000000071 */
[----:B------:R-:W-:Y:S01]  /*20d0*/  FFMA R58, R117, R27, R58 ;  /* 0x0000001b753a7223 */ /* 0x000fe2000000003a */
[----:B--2---:R-:W-:Y:S01]  /*20e0*/  FFMA R52, R35, R28, R52 ;  /* 0x0000001c23347223 */ /* 0x004fe20000000034 */
[C---:B------:R-:W-:Y:S01]  /*20f0*/  FFMA R76, R119.reuse, R25, R54 ;  /* 0x00000019774c7223 */ /* 0x040fe20000000036 */
[C---:B------:R-:W-:Y:S01]  /*2100*/  FFMA R124, R119.reuse, R26, R93 ;  /* 0x0000001a777c7223 */ /* 0x040fe2000000005d */
[----:B------:R-:W-:Y:S01]  /*2110*/  FFMA R118, R119, R27, R72 ;  /* 0x0000001b77767223 */ /* 0x000fe20000000048 */
[-C--:B------:R-:W-:Y:S01]  /*2120*/  FFMA R78, R102, R5.reuse, R78 ;  /* 0x00000005664e7223 */ /* 0x080fe2000000004e */
[----:B------:R-:W0:Y:S01]  /*2130*/  LDS.128 R24, [R69+0xc10] ;  /* 0x000c100045187984 */ /* 0x000e220000000c00 */
[-C--:B------:R-:W-:Y:S01]  /*2140*/  FFMA R64, R117, R5.reuse, R64 ;  /* 0x0000000575407223 */ /* 0x080fe20000000040 */
[----:B------:R-:W-:Y:S01]  /*2150*/  FFMA R110, R119, R5, R110 ;  /* 0x00000005776e7223 */ /* 0x000fe2000000006e */
[----:B------:R-:W-:Y:S01]  /*2160*/  FFMA R5, R34, R28, R73 ;  /* 0x0000001c22057223 */ /* 0x000fe20000000049 */
[----:B-1----:R-:W-:Y:S01]  /*2170*/  FFMA R90, R61, R16, R0 ;  /* 0x000000103d5a7223 */ /* 0x002fe20000000000 */
[----:B------:R-:W-:Y:S01]  /*2180*/  FFMA R72, R119, R6, R53 ;  /* 0x0000000677487223 */ /* 0x000fe20000000035 */
[-C--:B------:R-:W-:Y:S01]  /*2190*/  FFMA R73, R62, R16.reuse, R55 ;  /* 0x000000103e497223 */ /* 0x080fe20000000037 */
[----:B----4-:R-:W-:Y:S01]  /*21a0*/  FFMA R0, R51, R16, R52 ;  /* 0x0000001033007223 */ /* 0x010fe20000000034 */
[CC--:B------:R-:W-:Y:S01]  /*21b0*/  FFMA R67, R102.reuse, R4.reuse, R67 ;  /* 0x0000000466437223 */ /* 0x0c0fe20000000043 */
[----:B------:R1:W2:Y:S01]  /*21c0*/  LDS.128 R52, [R69+0xe10] ;  /* 0x000e100045347984 */ /* 0x0002a20000000c00 */
[-C--:B------:R-:W-:Y:S01]  /*21d0*/  FFMA R22, R117, R4.reuse, R111 ;  /* 0x0000000475167223 */ /* 0x080fe2000000006f */
[----:B------:R-:W-:Y:S01]  /*21e0*/  FFMA R108, R119, R4, R105 ;  /* 0x00000004776c7223 */ /* 0x000fe20000000069 */
[C---:B------:R-:W-:Y:S01]  /*21f0*/  FFMA R10, R39.reuse, R28, R10 ;  /* 0x0000001c270a7223 */ /* 0x040fe2000000000a */
[-C--:B------:R-:W-:Y:S01]  /*2200*/  FFMA R14, R39, R29.reuse, R14 ;  /* 0x0000001d270e7223 */ /* 0x080fe2000000000e */
[-C--:B------:R-:W-:Y:S01]  /*2210*/  FFMA R71, R102, R6.reuse, R71 ;  /* 0x0000000666477223 */ /* 0x080fe20000000047 */
[----:B------:R-:W-:Y:S01]  /*2220*/  FFMA R21, R117, R6, R21 ;  /* 0x0000000675157223 */ /* 0x000fe20000000015 */
[----:B------:R-:W-:Y:S01]  /*2230*/  FFMA R82, R33, R28, R82 ;  /* 0x0000001c21527223 */ /* 0x000fe20000000052 */
[-C--:B------:R-:W-:Y:S01]  /*2240*/  FFMA R8, R37, R29.reuse, R8 ;  /* 0x0000001d25087223 */ /* 0x080fe20000000008 */
[-C--:B------:R-:W-:Y:S01]  /*2250*/  FFMA R4, R33, R29.reuse, R20 ;  /* 0x0000001d21047223 */ /* 0x080fe20000000014 */
[-C--:B------:R-:W-:Y:S01]  /*2260*/  FFMA R75, R36, R29.reuse, R75 ;  /* 0x0000001d244b7223 */ /* 0x080fe2000000004b */
[-C--:B------:R-:W-:Y:S01]  /*2270*/  FFMA R81, R38, R29.reuse, R81 ;  /* 0x0000001d26517223 */ /* 0x080fe20000000051 */
[-C--:B------:R-:W-:Y:S01]  /*2280*/  FFMA R95, R32, R29.reuse, R95 ;  /* 0x0000001d205f7223 */ /* 0x080fe2000000005f */
[-C--:B------:R-:W-:Y:S01]  /*2290*/  FFMA R107, R34, R29.reuse, R107 ;  /* 0x0000001d226b7223 */ /* 0x080fe2000000006b */
[----:B------:R-:W-:Y:S01]  /*22a0*/  FFMA R6, R35, R29, R76 ;  /* 0x0000001d23067223 */ /* 0x000fe2000000004c */
[----:B------:R-:W-:Y:S01]  /*22b0*/  FFMA R80, R102, R7, R80 ;  /* 0x0000000766507223 */ /* 0x000fe20000000050 */
[C---:B------:R-:W-:Y:S01]  /*22c0*/  FFMA R74, R63.reuse, R16, R10 ;  /* 0x000000103f4a7223 */ /* 0x040fe2000000000a */
[-C--:B------:R-:W-:Y:S01]  /*22d0*/  FFMA R76, R63, R17.reuse, R14 ;  /* 0x000000113f4c7223 */ /* 0x080fe2000000000e */
[----:B------:R-:W-:Y:S01]  /*22e0*/  FFMA R9, R38, R30, R9 ;  /* 0x0000001e26097223 */ /* 0x000fe20000000009 */
[----:B------:R-:W-:Y:S01]  /*22f0*/  UISETP.GE.AND UP2, UPT, UR4, UR18, UPT ;  /* 0x000000120400728c */ /* 0x000fe2000bf46270 */
        /* <DEDUP_REMOVED lines=10> */
[C---:B------:R-:W-:Y:S01]  /*23a0*/  FFMA R94, R39.reuse, R30, R94 ;  /* 0x0000001e275e7223 */ /* 0x040fe2000000005e */
[----:B0-----:R-:W-:Y:S01]  /*23b0*/  FFMA R67, R38, R24, R67 ;  /* 0x0000001826437223 */ /* 0x001fe20000000043 */
[-C--:B------:R-:W-:Y:S01]  /*23c0*/  FFMA R91, R36, R31.reuse, R91 ;  /* 0x0000001f245b7223 */ /* 0x080fe2000000005b */
[----:B------:R-:W-:Y:S01]  /*23d0*/  FFMA R12, R39, R31, R12 ;  /* 0x0000001f270c7223 */ /* 0x000fe2000000000c */
[----:B------:R-:W-:Y:S01]  /*23e0*/  FFMA R112, R117, R7, R112 ;  /* 0x0000000775707223 */ /* 0x000fe20000000070 */
[-C--:B------:R-:W-:Y:S01]  /*23f0*/  FFMA R84, R37, R30.reuse, R84 ;  /* 0x0000001e25547223 */ /* 0x080fe20000000054 */
[-C--:B------:R-:W-:Y:S01]  /*2400*/  FFMA R17, R32, R30.reuse, R59 ;  /* 0x0000001e20117223 */ /* 0x080fe2000000003b */
[-C--:B------:R-:W-:Y:S01]  /*2410*/  FFMA R109, R34, R30.reuse, R109 ;  /* 0x0000001e226d7223 */ /* 0x080fe2000000006d */
[----:B------:R-:W-:Y:S01]  /*2420*/  FFMA R124, R35, R30, R124 ;  /* 0x0000001e237c7223 */ /* 0x000fe2000000007c */
[-C--:B------:R-:W-:Y:S01]  /*2430*/  FFMA R2, R37, R31.reuse, R2 ;  /* 0x0000001f25027223 */ /* 0x080fe20000000002 */
[-C--:B------:R-:W-:Y:S01]  /*2440*/  FFMA R6, R33, R31.reuse, R58 ;  /* 0x0000001f21067223 */ /* 0x080fe2000000003a */
[----:B------:R-:W-:Y:S01]  /*2450*/  FFMA R79, R36, R24, R79 ;  /* 0x00000018244f7223 */ /* 0x000fe2000000004f */
[----:B------:R-:W-:Y:S01]  /*2460*/  FFMA R75, R62, R18, R9 ;  /* 0x000000123e4b7223 */ /* 0x000fe20000000009 */
[-C--:B------:R-:W-:Y:S01]  /*2470*/  FFMA R97, R38, R31.reuse, R97 ;  /* 0x0000001f26617223 */ /* 0x080fe20000000061 */
[-C--:B------:R-:W-:Y:S01]  /*2480*/  FFMA R99, R32, R31.reuse, R99 ;  /* 0x0000001f20637223 */ /* 0x080fe20000000063 */
[-C--:B------:R-:W-:Y:S01]  /*2490*/  FFMA R101, R34, R31.reuse, R101 ;  /* 0x0000001f22657223 */ /* 0x080fe20000000065 */
[----:B------:R-:W-:Y:S01]  /*24a0*/  FFMA R118, R35, R31, R118 ;  /* 0x0000001f23767223 */ /* 0x000fe20000000076 */
[----:B------:R-:W-:Y:S01]  /*24b0*/  FFMA R86, R37, R24, R86 ;  /* 0x0000001825567223 */ /* 0x000fe20000000056 */
[C---:B------:R-:W-:Y:S01]  /*24c0*/  FFMA R78, R38.reuse, R25, R78 ;  /* 0x00000019264e7223 */ /* 0x040fe2000000004e */
[C---:B-1----:R-:W-:Y:S01]  /*24d0*/  FFMA R69, R38.reuse, R26, R71 ;  /* 0x0000001a26457223 */ /* 0x042fe20000000047 */
[----:B------:R-:W-:Y:S01]  /*24e0*/  FFMA R80, R38, R27, R80 ;  /* 0x0000001b26507223 */ /* 0x000fe20000000050 */
[----:B------:R-:W-:Y:S01]  /*24f0*/  FFMA R56, R39, R24, R56 ;  /* 0x0000001827387223 */ /* 0x000fe20000000038 */
[----:B------:R-:W-:Y:S01]  /*2500*/  FFMA R15, R36, R28, R15 ;  /* 0x0000001c240f7223 */ /* 0x000fe2000000000f */
[----:B------:R-:W-:Y:S01]  /*2510*/  FFMA R9, R49, R18, R104 ;  /* 0x0000001231097223 */ /* 0x000fe20000000068 */
[-C--:B------:R-:W-:Y:S01]  /*2520*/  FFMA R88, R37, R25.reuse, R88 ;  /* 0x0000001925587223 */ /* 0x080fe20000000058 */
[----:B--2---:R-:W-:Y:S01]  /*2530*/  FFMA R71, R62, R52, R67 ;  /* 0x000000343e477223 */ /* 0x004fe20000000043 */
[-C--:B------:R-:W-:Y:S01]  /*2540*/  FFMA R70, R39, R25.reuse, R70 ;  /* 0x0000001927467223 */ /* 0x080fe20000000046 */
[----:B------:R-:W-:Y:S01]  /*2550*/  FFMA R22, R33, R24, R22 ;  /* 0x0000001821167223 */ /* 0x000fe20000000016 */
[----:B------:R-:W-:Y:S01]  /*2560*/  FFMA R66, R34, R25, R66 ;  /* 0x0000001922427223 */ /* 0x000fe20000000042 */
[----:B------:R-:W-:Y:S01]  /*2570*/  FFMA R106, R119, R7, R106 ;  /* 0x00000007776a7223 */ /* 0x000fe2000000006a */
[----:B------:R-:W-:Y:S01]  /*2580*/  FFMA R103, R32, R28, R103 ;  /* 0x0000001c20677223 */ /* 0x000fe20000000067 */
[CC--:B------:R-:W-:Y:S01]  /*2590*/  FFMA R95, R60.reuse, R18.reuse, R3 ;  /* 0x000000123c5f7223 */ /* 0x0c0fe20000000003 */
[C---:B------:R-:W-:Y:S01]  /*25a0*/  FFMA R59, R63.reuse, R18, R94 ;  /* 0x000000123f3b7223 */ /* 0x040fe2000000005e */
[-C--:B------:R-:W-:Y:S01]  /*25b0*/  FFMA R104, R60, R19.reuse, R91 ;  /* 0x000000133c687223 */ /* 0x080fe2000000005b */
[----:B------:R-:W-:Y:S01]  /*25c0*/  FFMA R58, R63, R19, R12 ;  /* 0x000000133f3a7223 */ /* 0x000fe2000000000c */
[C---:B------:R-:W-:Y:S01]  /*25d0*/  FFMA R98, R36.reuse, R25, R98 ;  /* 0x0000001924627223 */ /* 0x040fe20000000062 */
[CC--:B------:R-:W-:Y:S01]  /*25e0*/  FFMA R89, R36.reuse, R26.reuse, R89 ;  /* 0x0000001a24597223 */ /* 0x0c0fe20000000059 */
[-C--:B------:R-:W-:Y:S01]  /*25f0*/  FFMA R100, R36, R27.reuse, R100 ;  /* 0x0000001b24647223 */ /* 0x080fe20000000064 */
[CC--:B------:R-:W-:Y:S01]  /*2600*/  FFMA R77, R37.reuse, R26.reuse, R77 ;  /* 0x0000001a254d7223 */ /* 0x0c0fe2000000004d */
[-C--:B------:R-:W-:Y:S01]  /*2610*/  FFMA R122, R37, R27.reuse, R122 ;  /* 0x0000001b257a7223 */ /* 0x080fe2000000007a */
[C---:B------:R-:W-:Y:S01]  /*2620*/  FFMA R67, R39.reuse, R26, R57 ;  /* 0x0000001a27437223 */ /* 0x040fe20000000039 */
[----:B------:R-:W-:Y:S01]  /*2630*/  FFMA R120, R39, R27, R120 ;  /* 0x0000001b27787223 */ /* 0x000fe20000000078 */
[----:B------:R-:W-:Y:S01]  /*2640*/  FFMA R64, R33, R25, R64 ;  /* 0x0000001921407223 */ /* 0x000fe20000000040 */
[----:B------:R-:W-:Y:S01]  /*2650*/  FFMA R68, R34, R27, R68 ;  /* 0x0000001b22447223 */ /* 0x000fe20000000044 */
[-C--:B------:R-:W-:Y:S01]  /*2660*/  FFMA R81, R61, R18.reuse, R84 ;  /* 0x000000123d517223 */ /* 0x080fe20000000054 */
[-C--:B------:R-:W-:Y:S01]  /*2670*/  FFMA R17, R48, R18.reuse, R17 ;  /* 0x0000001230117223 */ /* 0x080fe20000000011 */
[-C--:B------:R-:W-:Y:S01]  /*2680*/  FFMA R7, R50, R18.reuse, R109 ;  /* 0x0000001232077223 */ /* 0x080fe2000000006d */
[----:B------:R-:W-:Y:S01]  /*2690*/  FFMA R3, R51, R18, R124 ;  /* 0x0000001233037223 */ /* 0x000fe2000000007c */
[-C--:B------:R-:W-:Y:S01]  /*26a0*/  FFMA R94, R61, R19.reuse, R2 ;  /* 0x000000133d5e7223 */ /* 0x080fe20000000002 */
[----:B------:R-:W-:Y:S01]  /*26b0*/  FFMA R12, R49, R19, R6 ;  /* 0x00000013310c7223 */ /* 0x000fe20000000006 */
[----:B------:R-:W-:Y:S01]  /*26c0*/  FFMA R91, R60, R52, R79 ;  /* 0x000000343c5b7223 */ /* 0x000fe2000000004f */
[C---:B------:R-:W-:Y:S01]  /*26d0*/  FFMA R11, R32.reuse, R24, R11 ;  /* 0x00000018200b7223 */ /* 0x040fe2000000000b */
[C---:B------:R-:W-:Y:S01]  /*26e0*/  FFMA R114, R32.reuse, R25, R114 ;  /* 0x0000001920727223 */ /* 0x040fe20000000072 */
[CC--:B------:R-:W-:Y:S01]  /*26f0*/  FFMA R13, R32.reuse, R26.reuse, R13 ;  /* 0x0000001a200d7223 */ /* 0x0c0fe2000000000d */
[-C--:B------:R-:W-:Y:S01]  /*2700*/  FFMA R116, R32, R27.reuse, R116 ;  /* 0x0000001b20747223 */ /* 0x080fe20000000074 */
[C---:B------:R-:W-:Y:S01]  /*2710*/  FFMA R21, R33.reuse, R26, R21 ;  /* 0x0000001a21157223 */ /* 0x040fe20000000015 */
[----:B------:R-:W-:Y:S01]  /*2720*/  FFMA R112, R33, R27, R112 ;  /* 0x0000001b21707223 */ /* 0x000fe20000000070 */
[C---:B------:R-:W-:Y:S01]  /*2730*/  FFMA R23, R34.reuse, R24, R23 ;  /* 0x0000001822177223 */ /* 0x040fe20000000017 */
[----:B------:R-:W-:Y:S01]  /*2740*/  FFMA R65, R34, R26, R65 ;  /* 0x0000001a22417223 */ /* 0x000fe20000000041 */
[C---:B------:R-:W-:Y:S01]  /*2750*/  FFMA R108, R35.reuse, R24, R108 ;  /* 0x00000018236c7223 */ /* 0x040fe2000000006c */
[----:B------:R-:W-:Y:S01]  /*2760*/  FFMA R110, R35, R25, R110 ;  /* 0x00000019236e7223 */ /* 0x000fe2000000006e */
[-C--:B------:R-:W-:Y:S01]  /*2770*/  FFMA R84, R62, R19.reuse, R97 ;  /* 0x000000133e547223 */ /* 0x080fe20000000061 */
[-C--:B------:R-:W-:Y:S01]  /*2780*/  FFMA R18, R48, R19.reuse, R99 ;  /* 0x0000001330127223 */ /* 0x080fe20000000063 */
[-C--:B------:R-:W-:Y:S01]  /*2790*/  FFMA R6, R50, R19.reuse, R101 ;  /* 0x0000001332067223 */ /* 0x080fe20000000065 */
[----:B------:R-:W-:Y:S01]  /*27a0*/  FFMA R2, R51, R19, R118 ;  /* 0x0000001333027223 */ /* 0x000fe20000000076 */
[----:B------:R-:W-:Y:S01]  /*27b0*/  FFMA R79, R61, R52, R86 ;  /* 0x000000343d4f7223 */ /* 0x000fe20000000056 */
[C---:B------:R-:W-:Y:S01]  /*27c0*/  FFMA R78, R62.reuse, R53, R78 ;  /* 0x000000353e4e7223 */ /* 0x040fe2000000004e */
[C---:B------:R-:W-:Y:S01]  /*27d0*/  FFMA R69, R62.reuse, R54, R69 ;  /* 0x000000363e457223 */ /* 0x040fe20000000045 */
[----:B------:R-:W-:Y:S01]  /*27e0*/  FFMA R80, R62, R55, R80 ;  /* 0x000000373e507223 */ /* 0x000fe20000000050 */
[----:B------:R-:W-:Y:S01]  /*27f0*/  FFMA R57, R63, R52, R56 ;  /* 0x000000343f397223 */ /* 0x000fe20000000038 */
[----:B------:R-:W-:Y:S01]  /*2800*/  FFMA R93, R60, R16, R15 ;  /* 0x000000103c5d7223 */ /* 0x000fe2000000000f */
[-C--:B------:R-:W-:Y:S01]  /*2810*/  FFMA R86, R61, R53.reuse, R88 ;  /* 0x000000353d567223 */ /* 0x080fe20000000058 */
[-C--:B------:R-:W-:Y:S01]  /*2820*/  FFMA R56, R63, R53.reuse, R70 ;  /* 0x000000353f387223 */ /* 0x080fe20000000046 */
[----:B------:R-:W-:Y:S01]  /*2830*/  FFMA R19, R49, R52, R22 ;  /* 0x0000003431137223 */ /* 0x000fe20000000016 */
[-C--:B------:R-:W-:Y:S01]  /*2840*/  FFMA R62, R50, R53.reuse, R66 ;  /* 0x00000035323e7223 */ /* 0x080fe20000000042 */
        /* <DEDUP_REMOVED lines=9> */
[C---:B------:R-:W-:Y:S01]  /*28e0*/  FFMA R22, R49.reuse, R53, R64 ;  /* 0x0000003531167223 */ /* 0x040fe20000000040 */
        /* <DEDUP_REMOVED lines=11> */
[C---:B------:R-:W-:Y:S01]  /*29a0*/  FFMA R72, R35.reuse, R26, R72 ;  /* 0x0000001a23487223 */ /* 0x040fe20000000048 */
[----:B------:R-:W-:Y:S01]  /*29b0*/  FFMA R106, R35, R27, R106 ;  /* 0x0000001b236a7223 */ /* 0x000fe2000000006a */
[----:B------:R-:W-:Y:S06]  /*29c0*/  BRA.U UP2, `(.L_x_1) ;  /* 0x0000000102587547 */ /* 0x000fec000b800000 */
[----:B------:R-:W0:Y:S01]  /*29d0*/  LDCU UR8, c[0x0][0x360] ;  /* 0x00006c00ff0877ac */ /* 0x000e220008000800 */
[----:B------:R-:W-:-:S06]  /*29e0*/  ULEA UR9, UR5, UR14, 0xc ;  /* 0x0000000e05097291 */ /* 0x000fcc000f8e60ff */
[----:B------:R-:W-:Y:S01]  /*29f0*/  LEA R52, R83, UR9, 0x5 ;  /* 0x0000000953347c11 */ /* 0x000fe2000f8e28ff */
[----:B0-----:R-:W-:Y:S01]  /*2a00*/  IMAD R24, R96, UR8, R83 ;  /* 0x0000000860187c24 */ /* 0x001fe2000f8e0253 */
[----:B------:R-:W-:Y:S02]  /*2a10*/  ULEA UR8, UR5, UR13, 0xc ;  /* 0x0000000d05087291 */ /* 0x000fe4000f8e60ff */
[----:B------:R-:W-:Y:S02]  /*2a20*/  ULOP3.LUT UR5, UR5, 0x1, URZ, 0x3c, !UPT ;  /* 0x0000000105057892 */ /* 0x000fe4000f8e3cff */
[C---:B------:R-:W-:Y:S02]  /*2a30*/  SHF.L.U32 R25, R24.reuse, 0x9, RZ ;  /* 0x0000000918197819 */ /* 0x040fe400000006ff */
[----:B------:R-:W-:Y:S02]  /*2a40*/  LEA R49, R24, UR9, 0x4 ;  /* 0x0000000918317c11 */ /* 0x000fe4000f8e20ff */
[----:B------:R-:W-:-:S02]  /*2a50*/  LOP3.LUT R25, R25, 0x200, RZ, 0xc0, !PT ;  /* 0x0000020019197812 */ /* 0x000fc400078ec0ff */
[----:B------:R-:W-:Y:S02]  /*2a60*/  LEA R50, R96, UR8, 0x5 ;  /* 0x0000000860327c11 */ /* 0x000fe4000f8e28ff */
[----:B------:R-:W-:-:S04]  /*2a70*/  LEA.HI R25, R24, R25, RZ, 0x1f ;  /* 0x0000001918197211 */ /* 0x000fc800078ff8ff */
[----:B------:R-:W-:-:S05]  /*2a80*/  LEA R48, R25, UR8, 0x2 ;  /* 0x0000000819307c11 */ /* 0x000fca000f8e10ff */
[----:B-----5:R0:W-:Y:S04]  /*2a90*/  STS [R48], R40 ;  /* 0x0000002830007388 */ /* 0x0201e80000000800 */
[----:B------:R0:W-:Y:S04]  /*2aa0*/  STS [R48+0x200], R41 ;  /* 0x0002002930007388 */ /* 0x0001e80000000800 */
[----:B------:R0:W-:Y:S04]  /*2ab0*/  STS [R48+0x400], R42 ;  /* 0x0004002a30007388 */ /* 0x0001e80000000800 */
[----:B------:R0:W-:Y:S04]  /*2ac0*/  STS [R48+0x600], R43 ;  /* 0x0006002b30007388 */ /* 0x0001e80000000800 */
[----:B------:R0:W-:Y:S01]  /*2ad0*/  STS.128 [R49], R44 ;  /* 0x0000002c31007388 */ /* 0x0001e20000000c00 */
[----:B------:R-:W-:Y:S06]  /*2ae0*/  BAR.SYNC.DEFER_BLOCKING 0x0 ;  /* 0x0000000000007b1d */ /* 0x000fec0000010000 */
[----:B------:R0:W1:Y:S04]  /*2af0*/  LDS.128 R36, [R50] ;  /* 0x0000000032247984 */ /* 0x0000680000000c00 */
[----:B------:R0:W2:Y:S04]  /*2b00*/  LDS.128 R32, [R50+0x10] ;  /* 0x0000100032207984 */ /* 0x0000a80000000c00 */
[----:B------:R0:W3:Y:S04]  /*2b10*/  LDS.128 R28, [R52] ;  /* 0x00000000341c7984 */ /* 0x0000e80000000c00 */
[----:B------:R0:W4:Y:S02]  /*2b20*/  LDS.128 R24, [R52+0x10] ;  /* 0x0000100034187984 */ /* 0x0001240000000c00 */
.L_x_1:
[C---:B------:R-:W-:Y:S01]  /*2b30*/  FFMA R65, R51.reuse, R54, R72 ;  /* 0x0000003633417223 */ /* 0x040fe20000000048 */
[----:B------:R-:W-:Y:S01]  /*2b40*/  FFMA R72, R51, R55, R106 ;  /* 0x0000003733487223 */ /* 0x000fe2000000006a */
[----:B------:R-:W-:Y:S01]  /*2b50*/  @!UP0 UMOV UR10, UR12 ;  /* 0x0000000c000a8c82 */ /* 0x000fe20008000000 */
[----:B------:R-:W-:Y:S01]  /*2b60*/  @!UP0 UMOV UR11, UR15 ;  /* 0x0000000f000b8c82 */ /* 0x000fe20008000000 */
[----:B------:R-:W-:Y:S05]  /*2b70*/  BRA.U !UP1, `(.L_x_2) ;  /* 0xffffffd909ac7547 */ /* 0x000fea000b83ffff */
.L_x_0:
[----:B------:R-:W-:Y:S01]  /*2b80*/  S2UR UR4, SR_CTAID.Y ;  /* 0x00000000000479c3 */ /* 0x000fe20000002600 */
[----:B------:R-:W2:Y:S01]  /*2b90*/  LDCU UR10, c[0x0][0x384] ;  /* 0x00007080ff0a77ac */ /* 0x000ea20008000800 */
[----:B------:R-:W1:Y:S06]  /*2ba0*/  LDCU.64 UR6, c[0x0][0x3a8] ;  /* 0x00007500ff0677ac */ /* 0x000e6c0008000a00 */
[----:B------:R-:W0:Y:S01]  /*2bb0*/  S2UR UR5, SR_CTAID.X ;  /* 0x00000000000579c3 */ /* 0x000e220000002500 */
[----:B------:R-:W3:Y:S01]  /*2bc0*/  LDCU UR8, c[0x0][0x38c] ;  /* 0x00007180ff0877ac */ /* 0x000ee20008000800 */
[----:B------:R-:W3:Y:S01]  /*2bd0*/  LDCU UR9, c[0x0][0x3a0] ;  /* 0x00007400ff0977ac */ /* 0x000ee20008000800 */
[----:B--2---:R-:W-:-:S05]  /*2be0*/  IMAD R32, R96, UR10, R83 ;  /* 0x0000000a60207c24 */ /* 0x004fca000f8e0253 */
[----:B------:R-:W-:Y:S01]  /*2bf0*/  SHF.L.U32 R32, R32, 0x3, RZ ;  /* 0x0000000320207819 */ /* 0x000fe200000006ff */
[----:B0-----:R-:W-:-:S04]  /*2c00*/  UIMAD UR4, UR4, UR10, UR5 ;  /* 0x0000000a040472a4 */ /* 0x001fc8000f8e0205 */
[----:B------:R-:W-:-:S04]  /*2c10*/  USHF.L.U32 UR4, UR4, 0x7, URZ ;  /* 0x0000000704047899 */ /* 0x000fc800080006ff */
[----:B------:R-:W-:Y:S02]  /*2c20*/  USHF.R.S32.HI UR5, URZ, 0x1f, UR4 ;  /* 0x0000001fff057899 */ /* 0x000fe40008011404 */
[----:B----4-:R-:W-:-:S04]  /*2c30*/  IADD3 R24, P0, PT, R32, UR4, RZ ;  /* 0x0000000420187c10 */ /* 0x010fc8000ff1e0ff */
[----:B------:R-:W-:Y:S02]  /*2c40*/  LEA.HI.X.SX32 R25, R32, UR5, 0x1, P0 ;  /* 0x0000000520197c11 */ /* 0x000fe400080f0eff */
[----:B-1----:R-:W-:-:S04]  /*2c50*/  LEA R38, P0, R24, UR6, 0x2 ;  /* 0x0000000618267c11 */ /* 0x002fc8000f8010ff */
[----:B------:R-:W-:-:S05]  /*2c60*/  LEA.HI.X R39, R24, UR7, R25, 0x2, P0 ;  /* 0x0000000718277c11 */ /* 0x000fca00080f1419 */
[----:B---3--:R-:W2:Y:S04]  /*2c70*/  LDG.E.128 R28, desc[UR16][R38.64] ;  /* 0x00000010261c7981 */ /* 0x008ea8000c1e1d00 */
[----:B------:R-:W3:Y:S01]  /*2c80*/  LDG.E.128 R24, desc[UR16][R38.64+0x10] ;  /* 0x0000101026187981 */ /* 0x000ee2000c1e1d00 */
[----:B-----5:R-:W-:Y:S01]  /*2c90*/  IADD3 R42, PT, PT, R32, UR10, RZ ;  /* 0x0000000a202a7c10 */ /* 0x020fe2000fffe0ff */
[----:B------:R-:W-:Y:S01]  /*2ca0*/  FMUL R93, R93, UR8 ;  /* 0x000000085d5d7c20 */ /* 0x000fe20008400000 */
[----:B------:R-:W-:Y:S01]  /*2cb0*/  FMUL R102, R102, UR8 ;  /* 0x0000000866667c20 */ /* 0x000fe20008400000 */
[----:B------:R-:W-:Y:S01]  /*2cc0*/  FMUL R95, R95, UR8 ;  /* 0x000000085f5f7c20 */ /* 0x000fe20008400000 */
[----:B------:R-:W-:Y:S01]  /*2cd0*/  IADD3 R32, P0, PT, R42, UR4, RZ ;  /* 0x000000042a207c10 */ /* 0x000fe2000ff1e0ff */
[----:B------:R-:W-:Y:S01]  /*2ce0*/  FMUL R104, R104, UR8 ;  /* 0x0000000868687c20 */ /* 0x000fe20008400000 */
[----:B------:R-:W-:Y:S01]  /*2cf0*/  FMUL R91, R91, UR8 ;  /* 0x000000085b5b7c20 */ /* 0x000fe20008400000 */
[----:B------:R-:W-:Y:S01]  /*2d00*/  FMUL R98, R98, UR8 ;  /* 0x0000000862627c20 */ /* 0x000fe20008400000 */
[----:B------:R-:W-:Y:S01]  /*2d10*/  LEA.HI.X.SX32 R33, R42, UR5, 0x1, P0 ;  /* 0x000000052a217c11 */ /* 0x000fe200080f0eff */
[----:B------:R-:W-:Y:S01]  /*2d20*/  FMUL R89, R89, UR8 ;  /* 0x0000000859597c20 */ /* 0x000fe20008400000 */
[----:B------:R-:W-:Y:S01]  /*2d30*/  FMUL R100, R100, UR8 ;  /* 0x0000000864647c20 */ /* 0x000fe20008400000 */
[----:B------:R-:W-:-:S04]  /*2d40*/  LEA R36, P0, R32, UR6, 0x2 ;  /* 0x0000000620247c11 */ /* 0x000fc8000f8010ff */
[----:B------:R-:W-:Y:S01]  /*2d50*/  LEA.HI.X R37, R32, UR7, R33, 0x2, P0 ;  /* 0x0000000720257c11 */ /* 0x000fe200080f1421 */
[----:B--2---:R-:W-:Y:S01]  /*2d60*/  FFMA R28, R28, UR9, R93 ;  /* 0x000000091c1c7c23 */ /* 0x004fe2000800005d */
[----:B------:R-:W-:Y:S01]  /*2d70*/  FFMA R29, R29, UR9, R102 ;  /* 0x000000091d1d7c23 */ /* 0x000fe20008000066 */
[----:B------:R-:W-:Y:S01]  /*2d80*/  FFMA R30, R30, UR9, R95 ;  /* 0x000000091e1e7c23 */ /* 0x000fe2000800005f */
[----:B------:R-:W-:Y:S01]  /*2d90*/  FFMA R31, R31, UR9, R104 ;  /* 0x000000091f1f7c23 */ /* 0x000fe20008000068 */
[----:B---3--:R-:W-:Y:S01]  /*2da0*/  FFMA R24, R24, UR9, R91 ;  /* 0x0000000918187c23 */ /* 0x008fe2000800005b */
[----:B------:R-:W-:Y:S01]  /*2db0*/  FFMA R25, R25, UR9, R98 ;  /* 0x0000000919197c23 */ /* 0x000fe20008000062 */
[----:B------:R-:W-:Y:S01]  /*2dc0*/  FFMA R26, R26, UR9, R89 ;  /* 0x000000091a1a7c23 */ /* 0x000fe20008000059 */
[----:B------:R-:W-:Y:S01]  /*2dd0*/  FFMA R27, R27, UR9, R100 ;  /* 0x000000091b1b7c23 */ /* 0x000fe20008000064 */
[----:B------:R-:W-:Y:S04]  /*2de0*/  STG.E.128 desc[UR16][R38.64], R28 ;  /* 0x0000001c26007986 */ /* 0x000fe8000c101d10 */
[----:B------:R0:W-:Y:S04]  /*2df0*/  STG.E.128 desc[UR16][R38.64+0x10], R24 ;  /* 0x0000101826007986 */ /* 0x0001e8000c101d10 */
[----:B------:R-:W2:Y:S01]  /*2e00*/  LDG.E.128 R32, desc[UR16][R36.64] ;  /* 0x0000001024207981 */ /* 0x000ea2000c1e1d00 */
[----:B------:R-:W-:Y:S01]  /*2e10*/  IADD3 R44, PT, PT, R42, 0x4, RZ ;  /* 0x000000042a2c7810 */ /* 0x000fe20007ffe0ff */
[----:B------:R-:W-:Y:S01]  /*2e20*/  FMUL R43, R90, UR8 ;  /* 0x000000085a2b7c20 */ /* 0x000fe20008400000 */
[----:B------:R-:W-:Y:S01]  /*2e30*/  FMUL R92, R92, UR8 ;  /* 0x000000085c5c7c20 */ /* 0x000fe20008400000 */
[----:B------:R-:W-:Y:S01]  /*2e40*/  FMUL R81, R81, UR8 ;  /* 0x0000000851517c20 */ /* 0x000fe20008400000 */
[----:B------:R-:W-:Y:S01]  /*2e50*/  IADD3 R41, P0, PT, R44, UR4, RZ ;  /* 0x000000042c297c10 */ /* 0x000fe2000ff1e0ff */
[----:B------:R-:W-:-:S03]  /*2e60*/  FMUL R94, R94, UR8 ;  /* 0x000000085e5e7c20 */ /* 0x000fc60008400000 */
[----:B------:R-:W-:Y:S02]  /*2e70*/  LEA.HI.X.SX32 R46, R44, UR5, 0x1, P0 ;  /* 0x000000052c2e7c11 */ /* 0x000fe400080f0eff */
[----:B------:R-:W-:-:S04]  /*2e80*/  LEA R40, P0, R41, UR6, 0x2 ;  /* 0x0000000629287c11 */ /* 0x000fc8000f8010ff */
[----:B------:R-:W-:Y:S01]  /*2e90*/  LEA.HI.X R41, R41, UR7, R46, 0x2, P0 ;  /* 0x0000000729297c11 */ /* 0x000fe200080f142e */
[----:B--2---:R-:W-:Y:S01]  /*2ea0*/  FFMA R32, R32, UR9, R43 ;  /* 0x0000000920207c23 */ /* 0x004fe2000800002b */
[----:B------:R-:W-:Y:S01]  /*2eb0*/  FFMA R33, R33, UR9, R92 ;  /* 0x0000000921217c23 */ /* 0x000fe2000800005c */
[----:B------:R-:W-:Y:S01]  /*2ec0*/  FFMA R34, R34, UR9, R81 ;  /* 0x0000000922227c23 */ /* 0x000fe20008000051 */
[----:B------:R-:W-:-:S05]  /*2ed0*/  FFMA R35, R35, UR9, R94 ;  /* 0x0000000923237c23 */ /* 0x000fca000800005e */
[----:B------:R1:W-:Y:S04]  /*2ee0*/  STG.E.128 desc[UR16][R36.64], R32 ;  /* 0x0000002024007986 */ /* 0x0003e8000c101d10 */
[----:B0-----:R-:W2:Y:S01]  /*2ef0*/  LDG.E.128 R24, desc[UR16][R40.64] ;  /* 0x0000001028187981 */ /* 0x001ea2000c1e1d00 */
[----:B------:R-:W-:Y:S01]  /*2f00*/  IADD3 R42, PT, PT, R42, UR10, RZ ;  /* 0x0000000a2a2a7c10 */ /* 0x000fe2000fffe0ff */
        /* <DEDUP_REMOVED lines=13> */
[----:B------:R-:W2:Y:S01]  /*2fe0*/  LDG.E.128 R28, desc[UR16][R38.64] ;  /* 0x00000010261c7981 */ /* 0x000ea2000c1e1d00 */
[----:B------:R-:W-:Y:S01]  /*2ff0*/  IADD3 R44, PT, PT, R44, UR10, RZ ;  /* 0x0000000a2c2c7c10 */ /* 0x000fe2000fffe0ff */
[----:B------:R-:W-:Y:S01]  /*3000*/  FMUL R73, R73, UR8 ;  /* 0x0000000849497c20 */ /* 0x000fe20008400000 */
[----:B------:R-:W-:Y:S01]  /*3010*/  FMUL R82, R82, UR8 ;  /* 0x0000000852527c20 */ /* 0x000fe20008400000 */
[----:B------:R-:W-:Y:S01]  /*3020*/  FMUL R75, R75, UR8 ;  /* 0x000000084b4b7c20 */ /* 0x000fe20008400000 */
[----:B-1----:R-:W-:Y:S01]  /*3030*/  IADD3 R33, P0, PT, R44, UR4, RZ ;  /* 0x000000042c217c10 */ /* 0x002fe2000ff1e0ff */
        /* <DEDUP_REMOVED lines=24> */
[----:B-1----:R-:W2:Y:S01]  /*31c0*/  LDG.E.128 R28, desc[UR16][R34.64] ;  /* 0x00000010221c7981 */ /* 0x002ea2000c1e1d00 */
        /* <DEDUP_REMOVED lines=74> */
[----:B------:R-:W0:Y:S01]  /*3670*/  LDG.E.128 R12, desc[UR16][R16.64] ;  /* 0x00000010100c7981 */ /* 0x000e22000c1e1d00 */
        /* <DEDUP_REMOVED lines=9> */
[----:B0-----:R-:W-:Y:S01]  /*3710*/  FFMA R24, R12, UR9, R19 ;  /* 0x000000090c187c23 */ /* 0x001fe20008000013 */
        /* <DEDUP_REMOVED lines=18> */
[----:B------:R-:W-:Y:S04]  /*3840*/  STG.E.128 desc[UR16][R10.64], R28 ;  /* 0x0000001c0a007986 */ /* 0x000fe8000c101d10 */
        /* <DEDUP_REMOVED lines=31> */
[----:B------:R-:W-:Y:S01]  /*3a40*/  FMUL R63, R63, UR8 ;  /* 0x000000083f3f7c20 */ /* 0x000fe20008400000 */
[----:B------:R-:W-:Y:S01]  /*3a50*/  FMUL R68, R68, UR8 ;  /* 0x0000000844447c20 */ /* 0x000fe20008400000 */
[----:B------:R-:W-:Y:S01]  /*3a60*/  FMUL R65, R65, UR8 ;  /* 0x0000000841417c20 */ /* 0x000fe20008400000 */
[----:B------:R-:W-:Y:S01]  /*3a70*/  FMUL R72, R72, UR8 ;  /* 0x0000000848487c20 */ /* 0x000fe20008400000 */
[----:B--2---:R-:W-:Y:S01]  /*3a80*/  FFMA R12, R12, UR9, R63 ;  /* 0x000000090c0c7c23 */ /* 0x004fe2000800003f */
[----:B------:R-:W-:Y:S01]  /*3a90*/  FFMA R13, R13, UR9, R68 ;  /* 0x000000090d0d7c23 */ /* 0x000fe20008000044 */
[----:B------:R-:W-:Y:S01]  /*3aa0*/  FFMA R14, R14, UR9, R65 ;  /* 0x000000090e0e7c23 */ /* 0x000fe20008000041 */
[----:B------:R-:W-:-:S05]  /*3ab0*/  FFMA R15, R15, UR9, R72 ;  /* 0x000000090f0f7c23 */ /* 0x000fca0008000048 */
[----:B------:R-:W-:Y:S01]  /*3ac0*/  STG.E.128 desc[UR16][R8.64], R12 ;  /* 0x0000000c08007986 */ /* 0x000fe2000c101d10 */
[----:B------:R-:W-:Y:S05]  /*3ad0*/  EXIT ;  /* 0x000000000000794d */ /* 0x000fea0003800000 */
.L_x_3:
[----:B------:R-:W-:-:S00]  /*3ae0*/  BRA `(.L_x_3) ;  /* 0xfffffffc00fc7947 */ /* 0x000fc0000383ffff */
[----:B------:R-:W-:-:S00]  /*3af0*/  NOP ;  /* 0x0000000000007918 */ /* 0x000fc00000000000 */
        /* <DEDUP_REMOVED lines=8> */
.L_x_4:


//--------------------- .nv.shared._Z10mysgemm_v5ILi256ELi128ELi128ELi8ELi8ELi8EEviiifPfS0_fS0_ --------------------------
	.section	.nv.shared._Z10mysgemm_v5ILi256ELi128ELi128ELi8ELi8ELi8EEviiifPfS0_fS0_,"aw",@nobits
	.sectionflags	@""
	.align	4
.nv.shared._Z10mysgemm_v5ILi256ELi128ELi128ELi8ELi8ELi8EEviiifPfS0_fS0_:
	.zero		17408


//--------------------- .nv.shared.reserved.0     --------------------------
	.section	.nv.shared.reserved.0,"aw",@nobits
	.weak		__nv_reservedSMEM_offset_0_alias
	.size		__nv_reservedSMEM_offset_0_alias, 0, 64
	.other		__nv_reservedSMEM_offset_0_alias,@"STO_CUDA_RESERVED_SHARED STV_DEFAULT"
__nv_reservedSMEM_offset_0_alias:
	.zero		0
	.zero		64


//--------------------- .nv.constant0._Z10mysgemm_v5ILi256ELi128ELi128ELi8ELi8ELi8EEviiifPfS0_fS0_ --------------------------
	.section	.nv.constant0._Z10mysgemm_v5ILi256ELi128ELi128ELi8ELi8ELi8EEviiifPfS0_fS0_,"a",@progbits
	.sectionflags	@""
	.align	4
.nv.constant0._Z10mysgemm_v5ILi256ELi128ELi128ELi8ELi8ELi8EEviiifPfS0_fS0_:
	.zero		944


//--------------------- SYMBOLS --------------------------

	.type		.nv.reservedSmem.offset0,@object
	.size		.nv.reservedSmem.offset0,0x4
	.type		.nv.reservedSmem.cap,@object
	.size		.nv.reservedSmem.cap,0x4
